def matmul_kernel(
    a_ptr,
    b_ptr,
    c_ptr,
    M,
    N,
    K,
    stride_am,
    stride_ak,
    stride_bk,
    stride_bn,
    stride_cm,
    stride_cn,
    BLOCK_M: tl.constexpr,
    BLOCK_N: tl.constexpr,
    BLOCK_K: tl.constexpr,
    GROUP_M: tl.constexpr,
):
    pid = tl.program_id(axis=0)
    num_pid_m = tl.cdiv(M, BLOCK_M)
    num_pid_n = tl.cdiv(N, BLOCK_N)
    num_pid_in_group = GROUP_M * num_pid_n
    group_id = pid // num_pid_in_group
    first_pid_m = group_id * GROUP_M
    group_size_m = min(num_pid_m - first_pid_m, GROUP_M)
    pid_m = first_pid_m + ((pid % num_pid_in_group) % group_size_m)
    pid_n = (pid % num_pid_in_group) // group_size_m

    offs_am = (pid_m * BLOCK_M + tl.arange(0, BLOCK_M)) % M
    offs_bn = (pid_n * BLOCK_N + tl.arange(0, BLOCK_N)) % N
    offs_k = tl.arange(0, BLOCK_K)
    a_ptrs = a_ptr + offs_am[:, None] * stride_am + offs_k[None, :] * stride_ak
    b_ptrs = b_ptr + offs_k[:, None] * stride_bk + offs_bn[None, :] * stride_bn

    acc = tl.zeros((BLOCK_M, BLOCK_N), dtype=tl.float32)
    for kk in range(0, tl.cdiv(K, BLOCK_K)):
        a = tl.load(a_ptrs, mask=offs_k[None, :] < K - kk * BLOCK_K, other=0.0)
        b = tl.load(b_ptrs, mask=offs_k[:, None] < K - kk * BLOCK_K, other=0.0)
        acc = tl.dot(a, b, acc)
        a_ptrs += BLOCK_K * stride_ak
        b_ptrs += BLOCK_K * stride_bk

    c = acc.to(c_ptr.dtype.element_ty)
    offs_cm = pid_m * BLOCK_M + tl.arange(0, BLOCK_M)
    offs_cn = pid_n * BLOCK_N + tl.arange(0, BLOCK_N)
    c_ptrs = c_ptr + offs_cm[:, None] * stride_cm + offs_cn[None, :] * stride_cn
    mask = (offs_cm[:, None] < M) & (offs_cn[None, :] < N)
    tl.store(c_ptrs, c, mask=mask)

# config = {"BLOCK_K": 32, "BLOCK_M": 128, "BLOCK_N": 128, "GROUP_M": 1, "arch": "sm_100", "dtype": "bf16", "num_ctas": 1, "num_stages": 3, "num_warps": 4}
# arch = sm_100


// ===== COMPILED SASS (sm_100a) =====

	.target	sm_100a

	.elftype	@"ET_EXEC"


//--------------------- .note.nv.tkinfo           --------------------------
	.section	.note.nv.tkinfo,"",@"SHT_NOTE"
	.sectionflags	@"SHF_NOTE_NV_TKINFO"
	.tkinfo
        /*0018*/ 	.word	0x00000081
        /*0030*/ 	.string	""
        /*0030*/ 	.string	"ptxas-blackwell"
        /*0030*/ 	.string	"Cuda compilation tools, release 12.9, V12.9.86"
        /*0030*/ 	.string	"Build cuda_12.9.r12.9/compiler.36037853_0"
        /*0030*/ 	.string	"-v  -suppress-debug-info  -lineinfo  -arch sm_100a "



//--------------------- .note.nv.cuver            --------------------------
	.section	.note.nv.cuver,"",@"SHT_NOTE"
	.sectionflags	@"SHF_NOTE_NV_CUVER"
        /*0018*/ 	.short	0x0001
        /*001a*/ 	.short	0x0064
        /*001c*/ 	.short	0x0001
        /*001e*/ 	.short	0x0000
        /*0020*/ 	.short	0x0001
        /*0022*/ 	.short	0x0000


//--------------------- .nv.info                  --------------------------
	.section	.nv.info,"",@"SHT_CUDA_INFO"
	.align	4


	//----- nvinfo : EIATTR_REGCOUNT
	.align		4
        /*0000*/ 	.byte	0x04, 0x2f
        /*0002*/ 	.short	(.L_4 - .L_3)
	.align		4
.L_3:
        /*0004*/ 	.word	index@(matmul_kernel)
        /*0008*/ 	.word	0x000000b7


	//----- nvinfo : EIATTR_FRAME_SIZE
	.align		4
.L_4:
        /*000c*/ 	.byte	0x04, 0x11
        /*000e*/ 	.short	(.L_6 - .L_5)
	.align		4
.L_5:
        /*0010*/ 	.word	index@($__internal_2_$__cuda_sm10x_tcgen05_guardrail_trap_unallocated_columns_being_dealloced)
        /*0014*/ 	.word	0x00000000


	//----- nvinfo : EIATTR_FRAME_SIZE
	.align		4
.L_6:
        /*0018*/ 	.byte	0x04, 0x11
        /*001a*/ 	.short	(.L_8 - .L_7)
	.align		4
.L_7:
        /*001c*/ 	.word	index@($__internal_1_$__cuda_sm10x_tcgen05_guardrail_trap_phase_invalid_during_alloc)
        /*0020*/ 	.word	0x00000000


	//----- nvinfo : EIATTR_FRAME_SIZE
	.align		4
.L_8:
        /*0024*/ 	.byte	0x04, 0x11
        /*0026*/ 	.short	(.L_10 - .L_9)
	.align		4
.L_9:
        /*0028*/ 	.word	index@($__internal_0_$__cuda_sm10x_tcgen05_guardrail_trap_col_being_dealloced_not_returned_by_alloc)
        /*002c*/ 	.word	0x00000000


	//----- nvinfo : EIATTR_FRAME_SIZE
	.align		4
.L_10:
        /*0030*/ 	.byte	0x04, 0x11
        /*0032*/ 	.short	(.L_12 - .L_11)
	.align		4
.L_11:
        /*0034*/ 	.word	index@(matmul_kernel)
        /*0038*/ 	.word	0x00000000


	//----- nvinfo : EIATTR_MIN_STACK_SIZE
	.align		4
.L_12:
        /*003c*/ 	.byte	0x04, 0x12
        /*003e*/ 	.short	(.L_14 - .L_13)
	.align		4
.L_13:
        /*0040*/ 	.word	index@(matmul_kernel)
        /*0044*/ 	.word	0x00000000
.L_14:


//--------------------- .nv.info.matmul_kernel    --------------------------
	.section	.nv.info.matmul_kernel,"",@"SHT_CUDA_INFO"
	.sectionflags	@""
	.align	4


	//----- nvinfo : EIATTR_CUDA_API_VERSION
	.align		4
        /*0000*/ 	.byte	0x04, 0x37
        /*0002*/ 	.short	(.L_16 - .L_15)
.L_15:
        /*0004*/ 	.word	0x00000081


	//----- nvinfo : EIATTR_KPARAM_INFO
	.align		4
.L_16:
        /*0008*/ 	.byte	0x04, 0x17
        /*000a*/ 	.short	(.L_18 - .L_17)
.L_17:
        /*000c*/ 	.word	0x00000000
        /*0010*/ 	.short	0x000d
        /*0012*/ 	.short	0x0048
        /*0014*/ 	.byte	0x00, 0xf4, 0x21, 0x00


	//----- nvinfo : EIATTR_KPARAM_INFO
	.align		4
.L_18:
        /*0018*/ 	.byte	0x04, 0x17
        /*001a*/ 	.short	(.L_20 - .L_19)
.L_19:
        /*001c*/ 	.word	0x00000000
        /*0020*/ 	.short	0x000c
        /*0022*/ 	.short	0x0040
        /*0024*/ 	.byte	0x00, 0xf4, 0x21, 0x00


	//----- nvinfo : EIATTR_KPARAM_INFO
	.align		4
.L_20:
        /*0028*/ 	.byte	0x04, 0x17
        /*002a*/ 	.short	(.L_22 - .L_21)
.L_21:
        /*002c*/ 	.word	0x00000000
        /*0030*/ 	.short	0x000b
        /*0032*/ 	.short	0x0038
        /*0034*/ 	.byte	0x00, 0xf0, 0x11, 0x00


	//----- nvinfo : EIATTR_KPARAM_INFO
	.align		4
.L_22:
        /*0038*/ 	.byte	0x04, 0x17
        /*003a*/ 	.short	(.L_24 - .L_23)
.L_23:
        /*003c*/ 	.word	0x00000000
        /*0040*/ 	.short	0x000a
        /*0042*/ 	.short	0x0034
        /*0044*/ 	.byte	0x00, 0xf0, 0x11, 0x00


	//----- nvinfo : EIATTR_KPARAM_INFO
	.align		4
.L_24:
        /*0048*/ 	.byte	0x04, 0x17
        /*004a*/ 	.short	(.L_26 - .L_25)
.L_25:
        /*004c*/ 	.word	0x00000000
        /*0050*/ 	.short	0x0009
        /*0052*/ 	.short	0x0030
        /*0054*/ 	.byte	0x00, 0xf0, 0x11, 0x00


	//----- nvinfo : EIATTR_KPARAM_INFO
	.align		4
.L_26:
        /*0058*/ 	.byte	0x04, 0x17
        /*005a*/ 	.short	(.L_28 - .L_27)
.L_27:
        /*005c*/ 	.word	0x00000000
        /*0060*/ 	.short	0x0008
        /*0062*/ 	.short	0x002c
        /*0064*/ 	.byte	0x00, 0xf0, 0x11, 0x00


	//----- nvinfo : EIATTR_KPARAM_INFO
	.align		4
.L_28:
        /*0068*/ 	.byte	0x04, 0x17
        /*006a*/ 	.short	(.L_30 - .L_29)
.L_29:
        /*006c*/ 	.word	0x00000000
        /*0070*/ 	.short	0x0007
        /*0072*/ 	.short	0x0028
        /*0074*/ 	.byte	0x00, 0xf0, 0x11, 0x00


	//----- nvinfo : EIATTR_KPARAM_INFO
	.align		4
.L_30:
        /*0078*/ 	.byte	0x04, 0x17
        /*007a*/ 	.short	(.L_32 - .L_31)
.L_31:
        /*007c*/ 	.word	0x00000000
        /*0080*/ 	.short	0x0006
        /*0082*/ 	.short	0x0024
        /*0084*/ 	.byte	0x00, 0xf0, 0x11, 0x00


	//----- nvinfo : EIATTR_KPARAM_INFO
	.align		4
.L_32:
        /*0088*/ 	.byte	0x04, 0x17
        /*008a*/ 	.short	(.L_34 - .L_33)
.L_33:
        /*008c*/ 	.word	0x00000000
        /*0090*/ 	.short	0x0005
        /*0092*/ 	.short	0x0020
        /*0094*/ 	.byte	0x00, 0xf0, 0x11, 0x00


	//----- nvinfo : EIATTR_KPARAM_INFO
	.align		4
.L_34:
        /*0098*/ 	.byte	0x04, 0x17
        /*009a*/ 	.short	(.L_36 - .L_35)
.L_35:
        /*009c*/ 	.word	0x00000000
        /*00a0*/ 	.short	0x0004
        /*00a2*/ 	.short	0x001c
        /*00a4*/ 	.byte	0x00, 0xf0, 0x11, 0x00


	//----- nvinfo : EIATTR_KPARAM_INFO
	.align		4
.L_36:
        /*00a8*/ 	.byte	0x04, 0x17
        /*00aa*/ 	.short	(.L_38 - .L_37)
.L_37:
        /*00ac*/ 	.word	0x00000000
        /*00b0*/ 	.short	0x0003
        /*00b2*/ 	.short	0x0018
        /*00b4*/ 	.byte	0x00, 0xf0, 0x11, 0x00


	//----- nvinfo : EIATTR_KPARAM_INFO
	.align		4
.L_38:
        /*00b8*/ 	.byte	0x04, 0x17
        /*00ba*/ 	.short	(.L_40 - .L_39)
.L_39:
        /*00bc*/ 	.word	0x00000000
        /*00c0*/ 	.short	0x0002
        /*00c2*/ 	.short	0x0010
        /*00c4*/ 	.byte	0x00, 0xf4, 0x21, 0x00


	//----- nvinfo : EIATTR_KPARAM_INFO
	.align		4
.L_40:
        /*00c8*/ 	.byte	0x04, 0x17
        /*00ca*/ 	.short	(.L_42 - .L_41)
.L_41:
        /*00cc*/ 	.word	0x00000000
        /*00d0*/ 	.short	0x0001
        /*00d2*/ 	.short	0x0008
        /*00d4*/ 	.byte	0x00, 0xf4, 0x21, 0x00


	//----- nvinfo : EIATTR_KPARAM_INFO
	.align		4
.L_42:
        /*00d8*/ 	.byte	0x04, 0x17
        /*00da*/ 	.short	(.L_44 - .L_43)
.L_43:
        /*00dc*/ 	.word	0x00000000
        /*00e0*/ 	.short	0x0000
        /*00e2*/ 	.short	0x0000
        /*00e4*/ 	.byte	0x00, 0xf4, 0x21, 0x00


	//----- nvinfo : EIATTR_AT_ENTRY_FRAGMENTS
	.align		4
.L_44:
        /*00e8*/ 	.byte	0x04, 0x4f
        /*00ea*/ 	.short	(.L_46 - .L_45)


	//   ....[0]....
.L_45:
        /*00ec*/ 	.word	0x00000004


	//----- nvinfo : EIATTR_RESERVED_SMEM_USED
	.align		4
.L_46:
        /*00f0*/ 	.byte	0x01, 0x41
	.zero		2


	//----- nvinfo : EIATTR_SPARSE_MMA_MASK
	.align		4
        /*00f4*/ 	.byte	0x03, 0x50
        /*00f6*/ 	.short	0x0000


	//----- nvinfo : EIATTR_TCGEN05_1CTA_USED
	.align		4
        /*00f8*/ 	.byte	0x01, 0x51
	.zero		2


	//----- nvinfo : EIATTR_MAXREG_COUNT
	.align		4
        /*00fc*/ 	.byte	0x03, 0x1b
        /*00fe*/ 	.short	0x00ff


	//----- nvinfo : EIATTR_NUM_BARRIERS
	.align		4
        /*0100*/ 	.byte	0x02, 0x4c
        /*0102*/ 	.byte	0x01
	.zero		1


	//----- nvinfo : EIATTR_INT_WARP_WIDE_INSTR_OFFSETS
	.align		4
        /*0104*/ 	.byte	0x04, 0x31
        /*0106*/ 	.short	(.L_48 - .L_47)


	//   ....[0]....
.L_47:
        /*0108*/ 	.word	0x000029c0


	//   ....[1]....
        /*010c*/ 	.word	0x000029d0


	//   ....[2]....
        /*0110*/ 	.word	0x00003ed0


	//   ....[3]....
        /*0114*/ 	.word	0x0000a8c0


	//   ....[4]....
        /*0118*/ 	.word	0x0000a910


	//----- nvinfo : EIATTR_COOP_GROUP_MASK_REGIDS
	.align		4
.L_48:
        /*011c*/ 	.byte	0x04, 0x29
        /*011e*/ 	.short	(.L_50 - .L_49)


	//   ....[0]....
.L_49:
        /*0120*/ 	.word	0xffffffff


	//   ....[1]....
        /*0124*/ 	.word	0xffffffff


	//   ....[2]....
        /*0128*/ 	.word	0xffffffff


	//   ....[3]....
        /*012c*/ 	.word	0xffffffff


	//----- nvinfo : EIATTR_COOP_GROUP_INSTR_OFFSETS
	.align		4
.L_50:
        /*0130*/ 	.byte	0x04, 0x28
        /*0132*/ 	.short	(.L_52 - .L_51)


	//   ....[0]....
.L_51:
        /*0134*/ 	.word	0x00000070


	//   ....[1]....
        /*0138*/ 	.word	0x00000330


	//   ....[2]....
        /*013c*/ 	.word	0x0000a750


	//   ....[3]....
        /*0140*/ 	.word	0x0000a9c0


	//----- nvinfo : EIATTR_VRC_CTA_INIT_COUNT
	.align		4
.L_52:
        /*0144*/ 	.byte	0x02, 0x4a
        /*0146*/ 	.byte	0x80
	.zero		1


	//----- nvinfo : EIATTR_MBARRIER_INSTR_OFFSETS
	.align		4
        /*0148*/ 	.byte	0x04, 0x39
        /*014a*/ 	.short	(.L_54 - .L_53)


	//   ....[0]....
.L_53:
        /*014c*/ 	.word	0x00002ae0
        /*0150*/ 	.word	0x000000ff
        /*0154*/ 	.word	0x00000000
        /*0158*/ 	.short	0x0100
        /*015a*/ 	.byte	0x08
	.zero		1


	//   ....[1]....
        /*015c*/ 	.word	0x00003f20
        /*0160*/ 	.word	0x000000ff
        /*0164*/ 	.word	0x00004008
        /*0168*/ 	.short	0x0100
        /*016a*/ 	.byte	0x0b
	.zero		1


	//   ....[2]....
        /*016c*/ 	.word	0x00005bb0
        /*0170*/ 	.word	0x000000ff
        /*0174*/ 	.word	0x00000000
        /*0178*/ 	.short	0x010a
        /*017a*/ 	.byte	0x08
	.zero		1


	//   ....[3]....
        /*017c*/ 	.word	0x00006790
        /*0180*/ 	.word	0x000000ff
        /*0184*/ 	.word	0x00000000
        /*0188*/ 	.short	0x010a
        /*018a*/ 	.byte	0x08
	.zero		1


	//   ....[4]....
        /*018c*/ 	.word	0x00006910
        /*0190*/ 	.word	0x000000ff
        /*0194*/ 	.word	0x00004000
        /*0198*/ 	.short	0x0108
        /*019a*/ 	.byte	0x0b
	.zero		1


	//   ....[5]....
        /*019c*/ 	.word	0x00006a00
        /*01a0*/ 	.word	0x000000ff
        /*01a4*/ 	.word	0x00004008
        /*01a8*/ 	.short	0x0108
        /*01aa*/ 	.byte	0x0b
	.zero		1


	//   ....[6]....
        /*01ac*/ 	.word	0x0000a9e0
        /*01b0*/ 	.word	0x000000ff
        /*01b4*/ 	.word	0x00000000
        /*01b8*/ 	.short	0x010a
        /*01ba*/ 	.byte	0x08
	.zero		1


	//   ....[7]....
        /*01bc*/ 	.word	0x0000aa10
        /*01c0*/ 	.word	0x000000ff
        /*01c4*/ 	.word	0x00000000
        /*01c8*/ 	.short	0x010a
        /*01ca*/ 	.byte	0x08
	.zero		1


	//----- nvinfo : EIATTR_NUM_MBARRIERS
	.align		4
.L_54:
        /*01cc*/ 	.byte	0x03, 0x38
        /*01ce*/ 	.short	0x0002


	//----- nvinfo : EIATTR_EXIT_INSTR_OFFSETS
	.align		4
        /*01d0*/ 	.byte	0x04, 0x1c
        /*01d2*/ 	.short	(.L_56 - .L_55)


	//   ....[0]....
.L_55:
        /*01d4*/ 	.word	0x0000a9d0


	//----- nvinfo : EIATTR_REQNTID
	.align		4
.L_56:
        /*01d8*/ 	.byte	0x04, 0x10
        /*01da*/ 	.short	(.L_58 - .L_57)
.L_57:
        /*01dc*/ 	.word	0x00000080
        /*01e0*/ 	.word	0x00000001
        /*01e4*/ 	.word	0x00000001


	//----- nvinfo : EIATTR_CRS_STACK_SIZE
	.align		4
.L_58:
        /*01e8*/ 	.byte	0x04, 0x1e
        /*01ea*/ 	.short	(.L_60 - .L_59)
.L_59:
        /*01ec*/ 	.word	0x00000000


	//----- nvinfo : EIATTR_CBANK_PARAM_SIZE
	.align		4
.L_60:
        /*01f0*/ 	.byte	0x03, 0x19
        /*01f2*/ 	.short	0x0050


	//----- nvinfo : EIATTR_PARAM_CBANK
	.align		4
        /*01f4*/ 	.byte	0x04, 0x0a
        /*01f6*/ 	.short	(.L_62 - .L_61)
	.align		4
.L_61:
        /*01f8*/ 	.word	index@(.nv.constant0.matmul_kernel)
        /*01fc*/ 	.short	0x0380
        /*01fe*/ 	.short	0x0050


	//----- nvinfo : EIATTR_SW_WAR
	.align		4
.L_62:
        /*0200*/ 	.byte	0x04, 0x36
        /*0202*/ 	.short	(.L_64 - .L_63)
.L_63:
        /*0204*/ 	.word	0x00000008
.L_64:


//--------------------- .nv.compat                --------------------------
	.section	.nv.compat,"",@"SHT_CUDA_COMPAT_INFO"
	.align	4
        /*0000*/ 	.byte	0x02, 0x02, 0x02, 0x00, 0x02, 0x05, 0x05, 0x00, 0x02, 0x03, 0x00, 0x00, 0x02, 0x06, 0x01, 0x00


//--------------------- .nv.callgraph             --------------------------
	.section	.nv.callgraph,"",@"SHT_CUDA_CALLGRAPH"
	.align	4
	.sectionentsize	8
	.align		4
        /*0000*/ 	.word	0x00000000
	.align		4
        /*0004*/ 	.word	0xffffffff
	.align		4
        /*0008*/ 	.word	0x00000000
	.align		4
        /*000c*/ 	.word	0xfffffffe
	.align		4
        /*0010*/ 	.word	0x00000000
	.align		4
        /*0014*/ 	.word	0xfffffffd
	.align		4
        /*0018*/ 	.word	0x00000000
	.align		4
        /*001c*/ 	.word	0xfffffffc


//--------------------- .text.matmul_kernel       --------------------------
	.section	.text.matmul_kernel,"ax",@progbits
	.align	128
        .global         matmul_kernel
        .type           matmul_kernel,@function
        .size           matmul_kernel,(.L_x_21 - matmul_kernel)
        .other          matmul_kernel,@"STO_CUDA_ENTRY STV_DEFAULT"
matmul_kernel:
.text.matmul_kernel:
[----:B------:R-:W0:Y:S01]  /*0000*/  LDC R1, c[0x0][0x37c] ;  /* 0x0000df00ff017b82 */ /* 0x000e220000000800 */
[----:B------:R-:W1:Y:S01]  /*0010*/  S2R R101, SR_TID.X ;  /* 0x0000000000657919 */ /* 0x000e620000002100 */
[----:B------:R-:W2:Y:S01]  /*0020*/  LDCU.64 UR22, c[0x0][0x358] ;  /* 0x00006b00ff1677ac */ /* 0x000ea20008000a00 */
[----:B-1----:R-:W-:-:S13]  /*0030*/  ISETP.GE.U32.AND P0, PT, R101, 0x20, PT ;  /* 0x000000206500780c */ /* 0x002fda0003f06070 */
[----:B------:R-:W-:Y:S02]  /*0040*/  VOTEU.ANY UP0, P0 ;  /* 0x0000000000ff7886 */ /* 0x000fe40000000100 */
[----:B0-2---:R-:W-:Y:S05]  /*0050*/  BRA.U UP0, `(.L_x_0) ;  /* 0x0000000100b87547 */ /* 0x005fea000b800000 */
[----:B------:R-:W0:Y:S01]  /*0060*/  S2UR UR6, SR_CgaCtaId ;  /* 0x00000000000679c3 */ /* 0x000e220000008800 */
[----:B------:R-:W-:Y:S01]  /*0070*/  NOP ;  /* 0x0000000000007918 */ /* 0x000fe20000000000 */
[----:B------:R-:W-:Y:S02]  /*0080*/  UMOV UR4, 0x40 ;  /* 0x0000004000047882 */ /* 0x000fe40000000000 */
[----:B0-----:R-:W-:-:S09]  /*0090*/  ULEA UR4, UR6, UR4, 0x18 ;  /* 0x0000000406047291 */ /* 0x001fd2000f8ec0ff */
[----:B------:R-:W0:Y:S01]  /*00a0*/  LDS.U8 R0, [UR4] ;  /* 0x00000004ff007984 */ /* 0x000e220008000000 */
[----:B------:R-:W-:Y:S02]  /*00b0*/  UMOV UR4, 0x400 ;  /* 0x0000040000047882 */ /* 0x000fe40000000000 */
[----:B------:R-:W-:Y:S01]  /*00c0*/  ULEA UR4, UR6, UR4, 0x18 ;  /* 0x0000000406047291 */ /* 0x000fe2000f8ec0ff */
[----:B0-----:R-:W-:-:S13]  /*00d0*/  ISETP.NE.AND P0, PT, R0, RZ, PT ;  /* 0x000000ff0000720c */ /* 0x001fda0003f05270 */
[----:B------:R-:W-:Y:S05]  /*00e0*/  @P0 BRA `(.L_x_1) ;  /* 0x00000000007c0947 */ /* 0x000fea0003800000 */
[----:B------:R-:W-:-:S13]  /*00f0*/  ELECT P0, URZ, PT ;  /* 0x0000000000ff782f */ /* 0x000fda0003800000 */
[----:B------:R-:W-:Y:S05]  /*0100*/  @!P0 BRA `(.L_x_2) ;  /* 0x0000000000848947 */ /* 0x000fea0003800000 */
[----:B------:R-:W-:Y:S01]  /*0110*/  UMOV UR5, 0x8 ;  /* 0x0000000800057882 */ /* 0x000fe20000000000 */
[----:B------:R-:W-:Y:S02]  /*0120*/  IMAD.MOV.U32 R4, RZ, RZ, 0x1 ;  /* 0x00000001ff047424 */ /* 0x000fe400078e00ff */
[----:B------:R-:W-:Y:S02]  /*0130*/  IMAD.MOV.U32 R5, RZ, RZ, 0xff ;  /* 0x000000ffff057424 */ /* 0x000fe400078e00ff */
[----:B------:R-:W-:Y:S04]  /*0140*/  DEPBAR.LE SB0, 0x36 ;  /* 0x00008d800000791a */ /* 0x000fe80000000000 */
[----:B------:R-:W0:Y:S02]  /*0150*/  UTCATOMSWS.FIND_AND_SET.ALIGN UP1, UR5, UR5 ;  /* 0x00000005000575e3 */ /* 0x000e240008020800 */
[----:B0-----:R-:W-:-:S04]  /*0160*/  PLOP3.LUT P0, PT, PT, PT, UP1, 0x80, 0x8 ;  /* 0x000000000008781c */ /* 0x001fc80003f0f018 */
[----:B------:R-:W-:-:S04]  /*0170*/  SEL R0, RZ, 0xffffffff, !P0 ;  /* 0xffffffffff007807 */ /* 0x000fc80004000000 */
[----:B------:R-:W-:Y:S01]  /*0180*/  ISETP.NE.AND P0, PT, R0, RZ, PT ;  /* 0x000000ff0000720c */ /* 0x000fe20003f05270 */
[----:B------:R-:W-:-:S12]  /*0190*/  IMAD.U32 R0, RZ, RZ, UR5 ;  /* 0x00000005ff007e24 */ /* 0x000fd8000f8e00ff */
[----:B------:R-:W-:Y:S05]  /*01a0*/  @P0 BRA `(.L_x_3) ;  /* 0x0000000000240947 */ /* 0x000fea0003800000 */
.L_x_4:
[----:B------:R-:W-:Y:S05]  /*01b0*/  NANOSLEEP 0x64 ;  /* 0x000000640000795d */ /* 0x000fea0003800000 */
[----:B------:R-:W-:-:S05]  /*01c0*/  UMOV UR5, 0x8 ;  /* 0x0000000800057882 */ /* 0x000fca0000000000 */
[----:B------:R-:W-:Y:S04]  /*01d0*/  DEPBAR.LE SB0, 0x36 ;  /* 0x00008d800000791a */ /* 0x000fe80000000000 */
[----:B------:R-:W0:Y:S02]  /*01e0*/  UTCATOMSWS.FIND_AND_SET.ALIGN UP1, UR5, UR5 ;  /* 0x00000005000575e3 */ /* 0x000e240008020800 */
[----:B0-----:R-:W-:-:S04]  /*01f0*/  PLOP3.LUT P0, PT, PT, PT, UP1, 0x80, 0x8 ;  /* 0x000000000008781c */ /* 0x001fc80003f0f018 */
[----:B------:R-:W-:-:S04]  /*0200*/  SEL R0, RZ, 0xffffffff, !P0 ;  /* 0xffffffffff007807 */ /* 0x000fc80004000000 */
[----:B------:R-:W-:Y:S01]  /*0210*/  ISETP.NE.AND P0, PT, R0, RZ, PT ;  /* 0x000000ff0000720c */ /* 0x000fe20003f05270 */
[----:B------:R-:W-:-:S12]  /*0220*/  IMAD.U32 R0, RZ, RZ, UR5 ;  /* 0x00000005ff007e24 */ /* 0x000fd8000f8e00ff */
[----:B------:R-:W-:Y:S05]  /*0230*/  @!P0 BRA `(.L_x_4) ;  /* 0xfffffffc00dc8947 */ /* 0x000fea000383ffff */
.L_x_3:
[C---:B------:R-:W-:Y:S01]  /*0240*/  VIADD R3, R0.reuse, 0x10 ;  /* 0x0000001000037836 */ /* 0x040fe20000000000 */
[----:B------:R-:W-:Y:S01]  /*0250*/  UMOV UR5, 0x50 ;  /* 0x0000005000057882 */ /* 0x000fe20000000000 */
[----:B------:R-:W-:Y:S01]  /*0260*/  SHF.L.U32 R2, R5, R0, RZ ;  /* 0x0000000005027219 */ /* 0x000fe200000006ff */
[----:B------:R-:W-:Y:S01]  /*0270*/  ULEA UR5, UR6, UR5, 0x18 ;  /* 0x0000000506057291 */ /* 0x000fe2000f8ec0ff */
[----:B------:R-:W-:Y:S01]  /*0280*/  IMAD.SHL.U32 R0, R0, 0x20, RZ ;  /* 0x0000002000007824 */ /* 0x000fe200078e00ff */
[----:B------:R-:W-:-:S04]  /*0290*/  SHF.L.U32 R3, R4, R3, RZ ;  /* 0x0000000304037219 */ /* 0x000fc800000006ff */
[----:B------:R-:W-:-:S05]  /*02a0*/  LOP3.LUT R2, R3, R2, RZ, 0xfc, !PT ;  /* 0x0000000203027212 */ /* 0x000fca00078efcff */
[----:B------:R0:W-:Y:S04]  /*02b0*/  ATOMS.OR RZ, [UR5], R2 ;  /* 0x00000002ffff798c */ /* 0x0001e8000b000005 */
[----:B------:R0:W-:Y:S01]  /*02c0*/  STS [UR4], R0 ;  /* 0x00000000ff007988 */ /* 0x0001e20008000804 */
[----:B------:R-:W-:Y:S05]  /*02d0*/  BRA `(.L_x_2) ;  /* 0x0000000000107947 */ /* 0x000fea0003800000 */
.L_x_1:
[----:B------:R-:W-:Y:S01]  /*02e0*/  IMAD.MOV.U32 R0, RZ, RZ, -0x1 ;  /* 0xffffffffff007424 */ /* 0x000fe200078e00ff */
[----:B------:R-:W-:-:S04]  /*02f0*/  MOV R2, 0x320 ;  /* 0x0000032000027802 */ /* 0x000fc80000000f00 */
[----:B------:R0:W-:Y:S03]  /*0300*/  STS [UR4], R0 ;  /* 0x00000000ff007988 */ /* 0x0001e60008000804 */
[----:B0-----:R-:W-:Y:S05]  /*0310*/  CALL.REL.NOINC `($__internal_1_$__cuda_sm10x_tcgen05_guardrail_trap_phase_invalid_during_alloc) ;  /* 0x000000a400d47944 */ /* 0x001fea0003c00000 */
.L_x_2:
[----:B------:R-:W-:Y:S05]  /*0320*/  WARPSYNC.ALL ;  /* 0x0000000000007948 */ /* 0x000fea0003800000 */
[----:B------:R-:W-:Y:S01]  /*0330*/  NOP ;  /* 0x0000000000007918 */ /* 0x000fe20000000000 */
.L_x_0:
[----:B------:R-:W1:Y:S01]  /*0340*/  LDC.64 R50, c[0x0][0x398] ;  /* 0x0000e600ff327b82 */ /* 0x000e620000000a00 */
[----:B------:R-:W2:Y:S01]  /*0350*/  S2R R5, SR_CTAID.X ;  /* 0x0000000000057919 */ /* 0x000ea20000002500 */
[----:B------:R-:W-:Y:S01]  /*0360*/  UMOV UR11, 0x400 ;  /* 0x00000400000b7882 */ /* 0x000fe20000000000 */
[----:B------:R-:W3:Y:S01]  /*0370*/  LDCU.128 UR16, c[0x0][0x380] ;  /* 0x00007000ff1077ac */ /* 0x000ee20008000c00 */
[----:B------:R-:W-:-:S04]  /*0380*/  UMOV UR7, 0x1 ;  /* 0x0000000100077882 */ /* 0x000fc80000000000 */
[----:B------:R-:W4:Y:S01]  /*0390*/  S2UR UR5, SR_CgaCtaId ;  /* 0x00000000000579c3 */ /* 0x000f220000008800 */
[----:B01----:R-:W-:Y:S01]  /*03a0*/  VIADD R0, R51, 0x7f ;  /* 0x0000007f33007836 */ /* 0x003fe20000000000 */
[----:B------:R-:W-:Y:S02]  /*03b0*/  IABS R13, R50 ;  /* 0x00000032000d7213 */ /* 0x000fe40000000000 */
[----:B------:R-:W-:Y:S02]  /*03c0*/  LOP3.LUT R43, RZ, R51, RZ, 0x33, !PT ;  /* 0x00000033ff2b7212 */ /* 0x000fe400078e33ff */
[----:B------:R-:W-:Y:S01]  /*03d0*/  SHF.R.S32.HI R3, RZ, 0x1f, R0 ;  /* 0x0000001fff037819 */ /* 0x000fe20000011400 */
[----:B----4-:R-:W-:-:S03]  /*03e0*/  ULEA UR11, UR5, UR11, 0x18 ;  /* 0x0000000b050b7291 */ /* 0x010fc6000f8ec0ff */
[----:B------:R-:W-:Y:S02]  /*03f0*/  LEA.HI R3, R3, R0, RZ, 0x7 ;  /* 0x0000000003037211 */ /* 0x000fe400078f38ff */
[----:B--2---:R-:W-:Y:S01]  /*0400*/  IABS R8, R5 ;  /* 0x0000000500087213 */ /* 0x004fe20000000000 */
[----:B------:R-:W-:Y:S01]  /*0410*/  UIADD3 UR8, UPT, UPT, UR11, 0x4000, URZ ;  /* 0x000040000b087890 */ /* 0x000fe2000fffe0ff */
[----:B------:R-:W-:-:S04]  /*0420*/  SHF.R.S32.HI R4, RZ, 0x7, R3 ;  /* 0x00000007ff047819 */ /* 0x000fc80000011403 */
[-C--:B------:R-:W-:Y:S02]  /*0430*/  IABS R7, R4.reuse ;  /* 0x0000000400077213 */ /* 0x080fe40000000000 */
[----:B------:R-:W-:Y:S02]  /*0440*/  IABS R10, R4 ;  /* 0x00000004000a7213 */ /* 0x000fe40000000000 */
[----:B------:R-:W0:Y:S08]  /*0450*/  I2F.RP R0, R7 ;  /* 0x0000000700007306 */ /* 0x000e300000209400 */
[----:B0-----:R-:W0:Y:S02]  /*0460*/  MUFU.RCP R0, R0 ;  /* 0x0000000000007308 */ /* 0x001e240000001000 */
[----:B0-----:R-:W-:-:S02]  /*0470*/  VIADD R2, R0, 0xffffffe ;  /* 0x0ffffffe00027836 */ /* 0x001fc40000000000 */
[----:B------:R-:W-:-:S04]  /*0480*/  IMAD.MOV R0, RZ, RZ, -R10 ;  /* 0x000000ffff007224 */ /* 0x000fc800078e0a0a */
[----:B------:R0:W1:Y:S02]  /*0490*/  F2I.FTZ.U32.TRUNC.NTZ R3, R2 ;  /* 0x0000000200037305 */ /* 0x000064000021f000 */
[----:B0-----:R-:W-:Y:S02]  /*04a0*/  IMAD.MOV.U32 R2, RZ, RZ, RZ ;  /* 0x000000ffff027224 */ /* 0x001fe400078e00ff */
[----:B-1----:R-:W-:-:S04]  /*04b0*/  IMAD.MOV R6, RZ, RZ, -R3 ;  /* 0x000000ffff067224 */ /* 0x002fc800078e0a03 */
[----:B------:R-:W-:Y:S02]  /*04c0*/  IMAD R9, R6, R7, RZ ;  /* 0x0000000706097224 */ /* 0x000fe400078e02ff */
[----:B------:R-:W-:Y:S02]  /*04d0*/  IMAD.MOV.U32 R6, RZ, RZ, R8 ;  /* 0x000000ffff067224 */ /* 0x000fe400078e0008 */
[----:B------:R-:W-:-:S06]  /*04e0*/  IMAD.HI.U32 R3, R3, R9, R2 ;  /* 0x0000000903037227 */ /* 0x000fcc00078e0002 */
[----:B------:R-:W-:-:S04]  /*04f0*/  IMAD.HI.U32 R3, R3, R6, RZ ;  /* 0x0000000603037227 */ /* 0x000fc800078e00ff */
[----:B------:R-:W-:Y:S01]  /*0500*/  IMAD R0, R3, R0, R6 ;  /* 0x0000000003007224 */ /* 0x000fe200078e0206 */
[----:B------:R-:W-:Y:S04]  /*0510*/  BAR.SYNC.DEFER_BLOCKING 0x0 ;  /* 0x0000000000007b1d */ /* 0x000fe80000010000 */
[----:B------:R-:W-:-:S13]  /*0520*/  ISETP.GT.U32.AND P1, PT, R7, R0, PT ;  /* 0x000000000700720c */ /* 0x000fda0003f24070 */
[----:B------:R-:W-:Y:S02]  /*0530*/  @!P1 IMAD.IADD R0, R0, 0x1, -R7 ;  /* 0x0000000100009824 */ /* 0x000fe400078e0a07 */
[----:B------:R-:W-:Y:S01]  /*0540*/  @!P1 VIADD R3, R3, 0x1 ;  /* 0x0000000103039836 */ /* 0x000fe20000000000 */
[----:B------:R-:W-:Y:S02]  /*0550*/  ISETP.NE.AND P1, PT, R4, RZ, PT ;  /* 0x000000ff0400720c */ /* 0x000fe40003f25270 */
[----:B------:R-:W-:Y:S02]  /*0560*/  ISETP.GE.U32.AND P0, PT, R0, R7, PT ;  /* 0x000000070000720c */ /* 0x000fe40003f06070 */
[----:B------:R-:W-:-:S04]  /*0570*/  LOP3.LUT R0, R5, R4, RZ, 0x3c, !PT ;  /* 0x0000000405007212 */ /* 0x000fc800078e3cff */
[----:B------:R-:W-:Y:S01]  /*0580*/  ISETP.GE.AND P2, PT, R0, RZ, PT ;  /* 0x000000ff0000720c */ /* 0x000fe20003f46270 */
[----:B------:R-:W-:-:S06]  /*0590*/  VIADD R0, R50, 0x7f ;  /* 0x0000007f32007836 */ /* 0x000fcc0000000000 */
[----:B------:R-:W-:-:S04]  /*05a0*/  @P0 VIADD R3, R3, 0x1 ;  /* 0x0000000103030836 */ /* 0x000fc80000000000 */
[----:B------:R-:W-:Y:S01]  /*05b0*/  IMAD.MOV.U32 R8, RZ, RZ, R3 ;  /* 0x000000ffff087224 */ /* 0x000fe200078e0003 */
[----:B------:R-:W-:-:S03]  /*05c0*/  SHF.R.S32.HI R3, RZ, 0x1f, R0 ;  /* 0x0000001fff037819 */ /* 0x000fc60000011400 */
[----:B------:R-:W-:Y:S01]  /*05d0*/  @!P2 IMAD.MOV R8, RZ, RZ, -R8 ;  /* 0x000000ffff08a224 */ /* 0x000fe200078e0a08 */
[----:B------:R-:W-:Y:S02]  /*05e0*/  LEA.HI R3, R3, R0, RZ, 0x7 ;  /* 0x0000000003037211 */ /* 0x000fe400078f38ff */
[----:B------:R-:W-:-:S04]  /*05f0*/  @!P1 LOP3.LUT R8, RZ, R4, RZ, 0x33, !PT ;  /* 0x00000004ff089212 */ /* 0x000fc800078e33ff */
[----:B------:R-:W-:Y:S01]  /*0600*/  LEA.HI.SX32 R3, R3, -R8, 0x19 ;  /* 0x8000000803037211 */ /* 0x000fe200078fcaff */
[----:B------:R-:W-:-:S03]  /*0610*/  IMAD.MOV R6, RZ, RZ, -R8 ;  /* 0x000000ffff067224 */ /* 0x000fc600078e0a08 */
[----:B------:R-:W-:Y:S01]  /*0620*/  VIMNMX R11, PT, PT, R3, 0x1, PT ;  /* 0x00000001030b7848 */ /* 0x000fe20003fe0100 */
[----:B------:R-:W-:-:S03]  /*0630*/  IMAD R10, R4, R6, R5 ;  /* 0x00000006040a7224 */ /* 0x000fc600078e0205 */
[----:B------:R-:W-:Y:S02]  /*0640*/  IABS R9, R11 ;  /* 0x0000000b00097213 */ /* 0x000fe40000000000 */
[----:B------:R-:W-:Y:S02]  /*0650*/  IABS R6, R10 ;  /* 0x0000000a00067213 */ /* 0x000fe40000000000 */
[----:B------:R-:W0:Y:S08]  /*0660*/  I2F.RP R0, R9 ;  /* 0x0000000900007306 */ /* 0x000e300000209400 */
[----:B0-----:R-:W0:Y:S02]  /*0670*/  MUFU.RCP R0, R0 ;  /* 0x0000000000007308 */ /* 0x001e240000001000 */
[----:B0-----:R-:W-:-:S06]  /*0680*/  VIADD R2, R0, 0xffffffe ;  /* 0x0ffffffe00027836 */ /* 0x001fcc0000000000 */
[----:B------:R0:W1:Y:S02]  /*0690*/  F2I.FTZ.U32.TRUNC.NTZ R3, R2 ;  /* 0x0000000200037305 */ /* 0x000064000021f000 */
[----:B0-----:R-:W-:Y:S02]  /*06a0*/  IMAD.MOV.U32 R2, RZ, RZ, RZ ;  /* 0x000000ffff027224 */ /* 0x001fe400078e00ff */
[----:B-1----:R-:W-:-:S04]  /*06b0*/  IMAD.MOV R7, RZ, RZ, -R3 ;  /* 0x000000ffff077224 */ /* 0x002fc800078e0a03 */
[----:B------:R-:W-:Y:S01]  /*06c0*/  IMAD.MOV.U32 R4, RZ, RZ, R7 ;  /* 0x000000ffff047224 */ /* 0x000fe200078e0007 */
[----:B------:R-:W-:-:S03]  /*06d0*/  IABS R7, R11 ;  /* 0x0000000b00077213 */ /* 0x000fc60000000000 */
[----:B------:R-:W-:Y:S02]  /*06e0*/  IMAD R5, R4, R9, RZ ;  /* 0x0000000904057224 */ /* 0x000fe400078e02ff */
[----:B------:R-:W-:Y:S02]  /*06f0*/  IMAD.MOV.U32 R4, RZ, RZ, R6 ;  /* 0x000000ffff047224 */ /* 0x000fe400078e0006 */
[----:B------:R-:W-:Y:S01]  /*0700*/  IMAD.HI.U32 R3, R3, R5, R2 ;  /* 0x0000000503037227 */ /* 0x000fe200078e0002 */
[----:B------:R-:W0:Y:S03]  /*0710*/  I2F.RP R6, R13 ;  /* 0x0000000d00067306 */ /* 0x000e260000209400 */
[----:B------:R-:W-:Y:S02]  /*0720*/  IMAD.MOV R5, RZ, RZ, -R7 ;  /* 0x000000ffff057224 */ /* 0x000fe400078e0a07 */
[----:B------:R-:W-:Y:S01]  /*0730*/  IMAD.HI.U32 R0, R3, R4, RZ ;  /* 0x0000000403007227 */ /* 0x000fe200078e00ff */
[----:B------:R-:W-:-:S03]  /*0740*/  IABS R3, R51 ;  /* 0x0000003300037213 */ /* 0x000fc60000000000 */
[----:B------:R-:W-:Y:S01]  /*0750*/  IMAD R2, R0, R5, R4 ;  /* 0x0000000500027224 */ /* 0x000fe200078e0204 */
[----:B------:R-:W1:Y:S04]  /*0760*/  I2F.RP R7, R3 ;  /* 0x0000000300077306 */ /* 0x000e680000209400 */
[----:B------:R-:W-:-:S04]  /*0770*/  ISETP.GT.U32.AND P1, PT, R9, R2, PT ;  /* 0x000000020900720c */ /* 0x000fc80003f24070 */
[----:B0-----:R-:W0:Y:S08]  /*0780*/  MUFU.RCP R6, R6 ;  /* 0x0000000600067308 */ /* 0x001e300000001000 */
[----:B-1----:R-:W1:Y:S01]  /*0790*/  MUFU.RCP R7, R7 ;  /* 0x0000000700077308 */ /* 0x002e620000001000 */
[----:B------:R-:W-:Y:S02]  /*07a0*/  @!P1 IMAD.IADD R2, R2, 0x1, -R9 ;  /* 0x0000000102029824 */ /* 0x000fe400078e0a09 */
[----:B------:R-:W-:Y:S01]  /*07b0*/  @!P1 VIADD R0, R0, 0x1 ;  /* 0x0000000100009836 */ /* 0x000fe20000000000 */
[----:B------:R-:W-:-:S02]  /*07c0*/  ISETP.NE.AND P1, PT, R11, RZ, PT ;  /* 0x000000ff0b00720c */ /* 0x000fc40003f25270 */
[----:B------:R-:W-:Y:S02]  /*07d0*/  ISETP.GE.U32.AND P0, PT, R2, R9, PT ;  /* 0x000000090200720c */ /* 0x000fe40003f06070 */
[----:B------:R-:W-:Y:S01]  /*07e0*/  LOP3.LUT R2, R10, R11, RZ, 0x3c, !PT ;  /* 0x0000000b0a027212 */ /* 0x000fe200078e3cff */
[----:B0-----:R-:W-:Y:S01]  /*07f0*/  VIADD R4, R6, 0xffffffe ;  /* 0x0ffffffe06047836 */ /* 0x001fe20000000000 */
[----:B------:R-:W-:Y:S02]  /*0800*/  LOP3.LUT R9, R101, 0x7f, RZ, 0xc0, !PT ;  /* 0x0000007f65097812 */ /* 0x000fe400078ec0ff */
[----:B------:R-:W-:Y:S01]  /*0810*/  ISETP.GE.AND P2, PT, R2, RZ, PT ;  /* 0x000000ff0200720c */ /* 0x000fe20003f46270 */
[----:B------:R0:W2:Y:S01]  /*0820*/  F2I.FTZ.U32.TRUNC.NTZ R5, R4 ;  /* 0x0000000400057305 */ /* 0x0000a2000021f000 */
[----:B-1----:R-:W-:-:S05]  /*0830*/  VIADD R6, R7, 0xffffffe ;  /* 0x0ffffffe07067836 */ /* 0x002fca0000000000 */
[----:B------:R-:W-:Y:S02]  /*0840*/  @P0 VIADD R0, R0, 0x1 ;  /* 0x0000000100000836 */ /* 0x000fe40000000000 */
[----:B------:R-:W1:Y:S01]  /*0850*/  F2I.FTZ.U32.TRUNC.NTZ R7, R6 ;  /* 0x0000000600077305 */ /* 0x000e62000021f000 */
[----:B0-----:R-:W-:Y:S02]  /*0860*/  IMAD.MOV.U32 R4, RZ, RZ, RZ ;  /* 0x000000ffff047224 */ /* 0x001fe400078e00ff */
[----:B------:R-:W-:-:S04]  /*0870*/  IMAD.MOV.U32 R12, RZ, RZ, R0 ;  /* 0x000000ffff0c7224 */ /* 0x000fc800078e0000 */
[----:B------:R-:W-:Y:S01]  /*0880*/  @!P2 IMAD.MOV R12, RZ, RZ, -R12 ;  /* 0x000000ffff0ca224 */ /* 0x000fe200078e0a0c */
[----:B------:R-:W-:Y:S01]  /*0890*/  @!P1 LOP3.LUT R12, RZ, R11, RZ, 0x33, !PT ;  /* 0x0000000bff0c9212 */ /* 0x000fe200078e33ff */
[----:B--2---:R-:W-:-:S04]  /*08a0*/  IMAD.MOV R2, RZ, RZ, -R5 ;  /* 0x000000ffff027224 */ /* 0x004fc800078e0a05 */
[----:B------:R-:W-:Y:S02]  /*08b0*/  IMAD.MOV R0, RZ, RZ, -R12 ;  /* 0x000000ffff007224 */ /* 0x000fe400078e0a0c */
[----:B-1----:R-:W-:Y:S02]  /*08c0*/  IMAD.MOV R6, RZ, RZ, -R7 ;  /* 0x000000ffff067224 */ /* 0x002fe400078e0a07 */
[----:B------:R-:W-:Y:S02]  /*08d0*/  IMAD R0, R11, R0, R10 ;  /* 0x000000000b007224 */ /* 0x000fe400078e020a */
[----:B------:R-:W-:Y:S02]  /*08e0*/  IMAD R11, R2, R13, RZ ;  /* 0x0000000d020b7224 */ /* 0x000fe400078e02ff */
[----:B------:R-:W-:Y:S02]  /*08f0*/  IMAD.IADD R0, R8, 0x1, R0 ;  /* 0x0000000108007824 */ /* 0x000fe400078e0200 */
[----:B------:R-:W-:-:S04]  /*0900*/  IMAD.HI.U32 R4, R5, R11, R4 ;  /* 0x0000000b05047227 */ /* 0x000fc800078e0004 */
[----:B------:R-:W-:Y:S01]  /*0910*/  IMAD R2, R0, 0x80, R9 ;  /* 0x0000008000027824 */ /* 0x000fe200078e0209 */
[----:B------:R-:W-:Y:S01]  /*0920*/  SHF.R.U32.HI R0, RZ, 0x5, R101 ;  /* 0x00000005ff007819 */ /* 0x000fe20000011665 */
[----:B------:R-:W-:Y:S02]  /*0930*/  IMAD R11, R6, R3, RZ ;  /* 0x00000003060b7224 */ /* 0x000fe400078e02ff */
[----:B------:R-:W-:Y:S01]  /*0940*/  IMAD.MOV.U32 R6, RZ, RZ, RZ ;  /* 0x000000ffff067224 */ /* 0x000fe200078e00ff */
[----:B------:R-:W-:Y:S02]  /*0950*/  IABS R8, R2 ;  /* 0x0000000200087213 */ /* 0x000fe40000000000 */
[----:B------:R-:W-:Y:S01]  /*0960*/  SGXT.U32 R5, R0, 0x2 ;  /* 0x000000020005781a */ /* 0x000fe20000000000 */
[----:B------:R-:W-:Y:S02]  /*0970*/  IMAD.SHL.U32 R0, R12, 0x80, RZ ;  /* 0x000000800c007824 */ /* 0x000fe400078e00ff */
[----:B------:R-:W-:-:S03]  /*0980*/  IMAD.HI.U32 R4, R4, R8, RZ ;  /* 0x0000000804047227 */ /* 0x000fc600078e00ff */
[----:B------:R-:W-:Y:S01]  /*0990*/  LOP3.LUT R5, R0, R5, RZ, 0xfc, !PT ;  /* 0x0000000500057212 */ /* 0x000fe200078efcff */
[----:B------:R-:W-:Y:S02]  /*09a0*/  IMAD.MOV R4, RZ, RZ, -R4 ;  /* 0x000000ffff047224 */ /* 0x000fe400078e0a04 */
[----:B------:R-:W-:Y:S01]  /*09b0*/  IMAD.HI.U32 R7, R7, R11, R6 ;  /* 0x0000000b07077227 */ /* 0x000fe200078e0006 */
[C---:B------:R-:W-:Y:S02]  /*09c0*/  LOP3.LUT R17, R5.reuse, 0x8, RZ, 0xfc, !PT ;  /* 0x0000000805117812 */ /* 0x040fe400078efcff */
[----:B------:R-:W-:Y:S01]  /*09d0*/  LOP3.LUT R15, R5, 0x4, RZ, 0xfc, !PT ;  /* 0x00000004050f7812 */ /* 0x000fe200078efcff */
[----:B------:R-:W-:Y:S01]  /*09e0*/  IMAD R6, R13, R4, R8 ;  /* 0x000000040d067224 */ /* 0x000fe200078e0208 */
[----:B------:R-:W-:Y:S02]  /*09f0*/  LOP3.LUT R19, R5, 0xc, RZ, 0xfc, !PT ;  /* 0x0000000c05137812 */ /* 0x000fe400078efcff */
[----:B------:R-:W-:-:S02]  /*0a00*/  IABS R14, R17 ;  /* 0x00000011000e7213 */ /* 0x000fc40000000000 */
[----:B------:R-:W-:Y:S02]  /*0a10*/  SHF.R.U32.HI R8, RZ, 0x5, R101 ;  /* 0x00000005ff087819 */ /* 0x000fe40000011665 */
[----:B------:R-:W-:Y:S02]  /*0a20*/  IABS R12, R15 ;  /* 0x0000000f000c7213 */ /* 0x000fe40000000000 */
[----:B------:R-:W-:Y:S02]  /*0a30*/  ISETP.GT.U32.AND P0, PT, R13, R6, PT ;  /* 0x000000060d00720c */ /* 0x000fe40003f04070 */
[----:B------:R-:W-:Y:S01]  /*0a40*/  IABS R16, R19 ;  /* 0x0000001300107213 */ /* 0x000fe20000000000 */
[----:B------:R-:W-:Y:S01]  /*0a50*/  IMAD.HI.U32 R4, R7, R12, RZ ;  /* 0x0000000c07047227 */ /* 0x000fe200078e00ff */
[----:B------:R-:W-:Y:S02]  /*0a60*/  R2UR UR9, R8 ;  /* 0x00000000080972ca */ /* 0x000fe400000e0000 */
[----:B------:R-:W-:Y:S01]  /*0a70*/  LOP3.LUT R20, R5, 0x10, RZ, 0xfc, !PT ;  /* 0x0000001005147812 */ /* 0x000fe200078efcff */
[----:B------:R-:W-:Y:S01]  /*0a80*/  IMAD.HI.U32 R8, R7, R14, RZ ;  /* 0x0000000e07087227 */ /* 0x000fe200078e00ff */
[----:B------:R-:W-:-:S02]  /*0a90*/  ISETP.GE.AND P3, PT, R15, RZ, PT ;  /* 0x000000ff0f00720c */ /* 0x000fc40003f66270 */
[----:B------:R-:W-:Y:S01]  /*0aa0*/  IABS R18, R20 ;  /* 0x0000001400127213 */ /* 0x000fe20000000000 */
[----:B------:R-:W-:Y:S01]  /*0ab0*/  IMAD.HI.U32 R10, R7, R16, RZ ;  /* 0x00000010070a7227 */ /* 0x000fe200078e00ff */
[----:B------:R-:W-:Y:S02]  /*0ac0*/  LOP3.LUT R15, R5, 0x14, RZ, 0xfc, !PT ;  /* 0x00000014050f7812 */ /* 0x000fe400078efcff */
[----:B------:R-:W-:Y:S01]  /*0ad0*/  ISETP.GE.AND P2, PT, R17, RZ, PT ;  /* 0x000000ff1100720c */ /* 0x000fe20003f46270 */
[----:B------:R-:W-:Y:S01]  /*0ae0*/  IMAD.MOV R8, RZ, RZ, -R8 ;  /* 0x000000ffff087224 */ /* 0x000fe200078e0a08 */
[C---:B------:R-:W-:Y:S01]  /*0af0*/  LOP3.LUT R17, R5.reuse, 0x20, RZ, 0xfc, !PT ;  /* 0x0000002005117812 */ /* 0x040fe200078efcff */
[----:B------:R-:W-:Y:S01]  /*0b00*/  IMAD.MOV R4, RZ, RZ, -R4 ;  /* 0x000000ffff047224 */ /* 0x000fe200078e0a04 */
[C---:B------:R-:W-:Y:S01]  /*0b10*/  LOP3.LUT R21, R5.reuse, 0x28, RZ, 0xfc, !PT ;  /* 0x0000002805157812 */ /* 0x040fe200078efcff */
[----:B------:R-:W-:Y:S01]  /*0b20*/  IMAD.MOV R10, RZ, RZ, -R10 ;  /* 0x000000ffff0a7224 */ /* 0x000fe200078e0a0a */
[----:B------:R-:W-:Y:S01]  /*0b30*/  LOP3.LUT R25, R5, 0x64, RZ, 0xfc, !PT ;  /* 0x0000006405197812 */ /* 0x000fe200078efcff */
[C---:B------:R-:W-:Y:S01]  /*0b40*/  IMAD R8, R3.reuse, R8, R14 ;  /* 0x0000000803087224 */ /* 0x040fe200078e020e */
[----:B------:R-:W-:Y:S01]  /*0b50*/  IABS R24, R21 ;  /* 0x0000001500187213 */ /* 0x000fe20000000000 */
[C---:B------:R-:W-:Y:S01]  /*0b60*/  IMAD R4, R3.reuse, R4, R12 ;  /* 0x0000000403047224 */ /* 0x040fe200078e020c */
[----:B------:R-:W-:Y:S01]  /*0b70*/  IABS R72, R25 ;  /* 0x0000001900487213 */ /* 0x000fe20000000000 */
[----:B------:R-:W-:Y:S01]  /*0b80*/  @!P0 IMAD.IADD R6, R6, 0x1, -R13 ;  /* 0x0000000106068824 */ /* 0x000fe200078e0a0d */
[C---:B------:R-:W-:Y:S01]  /*0b90*/  ISETP.GT.U32.AND P6, PT, R3.reuse, R8, PT ;  /* 0x000000080300720c */ /* 0x040fe20003fc4070 */
[C---:B------:R-:W-:Y:S01]  /*0ba0*/  IMAD R12, R3.reuse, R10, R16 ;  /* 0x0000000a030c7224 */ /* 0x040fe200078e0210 */
[----:B------:R-:W-:Y:S01]  /*0bb0*/  ISETP.GT.U32.AND P1, PT, R3, R4, PT ;  /* 0x000000040300720c */ /* 0x000fe20003f24070 */
[----:B------:R-:W-:Y:S01]  /*0bc0*/  IMAD.HI.U32 R11, R7, R18, RZ ;  /* 0x00000012070b7227 */ /* 0x000fe200078e00ff */
[----:B------:R-:W-:Y:S01]  /*0bd0*/  ISETP.GT.U32.AND P0, PT, R13, R6, PT ;  /* 0x000000060d00720c */ /* 0x000fe20003f04070 */
[----:B------:R-:W-:Y:S01]  /*0be0*/  USHF.L.U32 UR4, UR9, 0x15, URZ ;  /* 0x0000001509047899 */ /* 0x000fe200080006ff */
[----:B------:R-:W-:Y:S01]  /*0bf0*/  ISETP.GT.U32.AND P5, PT, R3, R12, PT ;  /* 0x0000000c0300720c */ /* 0x000fe20003fa4070 */
[----:B------:R-:W-:Y:S01]  /*0c00*/  IMAD.MOV R11, RZ, RZ, -R11 ;  /* 0x000000ffff0b7224 */ /* 0x000fe200078e0a0b */
[----:B------:R-:W-:Y:S01]  /*0c10*/  IABS R16, R15 ;  /* 0x0000000f00107213 */ /* 0x000fe20000000000 */
[----:B------:R-:W-:Y:S01]  /*0c20*/  ULOP3.LUT UR4, UR4, 0x600000, URZ, 0xc0, !UPT ;  /* 0x0060000004047892 */ /* 0x000fe2000f8ec0ff */
[----:B------:R-:W-:Y:S01]  /*0c30*/  LOP3.LUT R29, R5, 0x6c, RZ, 0xfc, !PT ;  /* 0x0000006c051d7812 */ /* 0x000fe200078efcff */
[----:B------:R-:W-:Y:S01]  /*0c40*/  IMAD R14, R3, R11, R18 ;  /* 0x0000000b030e7224 */ /* 0x000fe200078e0212 */
[----:B------:R-:W-:Y:S01]  /*0c50*/  LOP3.LUT R27, R5, 0x68, RZ, 0xfc, !PT ;  /* 0x00000068051b7812 */ /* 0x000fe200078efcff */
[--C-:B------:R-:W-:Y:S01]  /*0c60*/  @!P6 IMAD.IADD R8, R8, 0x1, -R3.reuse ;  /* 0x000000010808e824 */ /* 0x100fe200078e0a03 */
[----:B------:R-:W-:Y:S01]  /*0c70*/  ISETP.GE.AND P6, PT, R20, RZ, PT ;  /* 0x000000ff1400720c */ /* 0x000fe20003fc6270 */
[----:B------:R-:W-:Y:S01]  /*0c80*/  @!P1 IMAD.IADD R4, R4, 0x1, -R3 ;  /* 0x0000000104049824 */ /* 0x000fe200078e0a03 */
[----:B------:R-:W-:Y:S01]  /*0c90*/  ISETP.GT.U32.AND P1, PT, R3, R14, PT ;  /* 0x0000000e0300720c */ /* 0x000fe20003f24070 */
[----:B------:R-:W-:Y:S01]  /*0ca0*/  @!P0 IMAD.IADD R6, R6, 0x1, -R13 ;  /* 0x0000000106068824 */ /* 0x000fe200078e0a0d */
[----:B------:R-:W-:Y:S01]  /*0cb0*/  LOP3.LUT R13, R5, 0x18, RZ, 0xfc, !PT ;  /* 0x00000018050d7812 */ /* 0x000fe200078efcff */
[----:B------:R-:W-:Y:S01]  /*0cc0*/  @!P5 IMAD.IADD R12, R12, 0x1, -R3 ;  /* 0x000000010c0cd824 */ /* 0x000fe200078e0a03 */
[----:B------:R-:W-:Y:S01]  /*0cd0*/  ISETP.GT.U32.AND P5, PT, R3, R8, PT ;  /* 0x000000080300720c */ /* 0x000fe20003fa4070 */
[----:B------:R-:W-:Y:S01]  /*0ce0*/  IMAD.HI.U32 R10, R7, R16, RZ ;  /* 0x00000010070a7227 */ /* 0x000fe200078e00ff */
[----:B------:R-:W-:-:S02]  /*0cf0*/  ISETP.GT.U32.AND P4, PT, R3, R4, PT ;  /* 0x000000040300720c */ /* 0x000fc40003f84070 */
[----:B------:R-:W-:Y:S01]  /*0d00*/  IABS R18, R13 ;  /* 0x0000000d00127213 */ /* 0x000fe20000000000 */
[----:B------:R-:W-:Y:S01]  /*0d10*/  IMAD.MOV R10, RZ, RZ, -R10 ;  /* 0x000000ffff0a7224 */ /* 0x000fe200078e0a0a */
[----:B------:R-:W-:Y:S01]  /*0d20*/  IABS R20, R17 ;  /* 0x0000001100147213 */ /* 0x000fe20000000000 */
[----:B------:R-:W-:Y:S01]  /*0d30*/  IMAD.MOV.U32 R86, RZ, RZ, R6 ;  /* 0x000000ffff567224 */ /* 0x000fe200078e0006 */
[----:B------:R-:W-:Y:S01]  /*0d40*/  ISETP.GE.AND P0, PT, R19, RZ, PT ;  /* 0x000000ff1300720c */ /* 0x000fe20003f06270 */
[----:B------:R-:W-:Y:S01]  /*0d50*/  IMAD R16, R3, R10, R16 ;  /* 0x0000000a03107224 */ /* 0x000fe200078e0210 */
[----:B------:R-:W-:Y:S01]  /*0d60*/  LOP3.LUT R19, R5, 0x24, RZ, 0xfc, !PT ;  /* 0x0000002405137812 */ /* 0x000fe200078efcff */
[----:B------:R-:W-:Y:S01]  /*0d70*/  IMAD.HI.U32 R10, R7, R18, RZ ;  /* 0x00000012070a7227 */ /* 0x000fe200078e00ff */
[----:B------:R-:W-:Y:S02]  /*0d80*/  IABS R76, R29 ;  /* 0x0000001d004c7213 */ /* 0x000fe40000000000 */
[----:B------:R-:W-:Y:S01]  /*0d90*/  IABS R22, R19 ;  /* 0x0000001300167213 */ /* 0x000fe20000000000 */
[----:B------:R-:W-:Y:S01]  /*0da0*/  IMAD.MOV R10, RZ, RZ, -R10 ;  /* 0x000000ffff0a7224 */ /* 0x000fe200078e0a0a */
[----:B------:R-:W-:Y:S01]  /*0db0*/  IABS R74, R27 ;  /* 0x0000001b004a7213 */ /* 0x000fe20000000000 */
[--C-:B------:R-:W-:Y:S01]  /*0dc0*/  @!P5 IMAD.IADD R8, R8, 0x1, -R3.reuse ;  /* 0x000000010808d824 */ /* 0x100fe200078e0a03 */
[C---:B------:R-:W-:Y:S01]  /*0dd0*/  ISETP.GT.U32.AND P5, PT, R3.reuse, R16, PT ;  /* 0x000000100300720c */ /* 0x040fe20003fa4070 */
[--C-:B------:R-:W-:Y:S01]  /*0de0*/  @!P4 IMAD.IADD R4, R4, 0x1, -R3.reuse ;  /* 0x000000010404c824 */ /* 0x100fe200078e0a03 */
[----:B------:R-:W-:Y:S01]  /*0df0*/  ISETP.GT.U32.AND P4, PT, R3, R12, PT ;  /* 0x0000000c0300720c */ /* 0x000fe20003f84070 */
[----:B------:R-:W-:Y:S01]  /*0e00*/  @!P1 IMAD.IADD R14, R14, 0x1, -R3 ;  /* 0x000000010e0e9824 */ /* 0x000fe200078e0a03 */
[----:B------:R-:W-:Y:S01]  /*0e10*/  LOP3.LUT R31, R5, 0x70, RZ, 0xfc, !PT ;  /* 0x00000070051f7812 */ /* 0x000fe200078efcff */
[----:B------:R-:W-:Y:S01]  /*0e20*/  IMAD R18, R3, R10, R18 ;  /* 0x0000000a03127224 */ /* 0x000fe200078e0212 */
[----:B------:R-:W-:Y:S01]  /*0e30*/  LOP3.LUT R33, R5, 0x74, RZ, 0xfc, !PT ;  /* 0x0000007405217812 */ /* 0x000fe200078efcff */
[----:B------:R-:W-:Y:S01]  /*0e40*/  IMAD.HI.U32 R10, R7, R20, RZ ;  /* 0x00000014070a7227 */ /* 0x000fe200078e00ff */
[----:B------:R-:W-:-:S02]  /*0e50*/  ISETP.GT.U32.AND P1, PT, R3, R14, PT ;  /* 0x0000000e0300720c */ /* 0x000fc40003f24070 */
[----:B------:R-:W-:Y:S01]  /*0e60*/  IABS R78, R31 ;  /* 0x0000001f004e7213 */ /* 0x000fe20000000000 */
[----:B------:R-:W-:Y:S01]  /*0e70*/  IMAD.MOV R10, RZ, RZ, -R10 ;  /* 0x000000ffff0a7224 */ /* 0x000fe200078e0a0a */
[----:B------:R-:W-:Y:S01]  /*0e80*/  IABS R80, R33 ;  /* 0x0000002100507213 */ /* 0x000fe20000000000 */
[--C-:B------:R-:W-:Y:S01]  /*0e90*/  @!P5 IMAD.IADD R16, R16, 0x1, -R3.reuse ;  /* 0x000000011010d824 */ /* 0x100fe200078e0a03 */
[----:B------:R-:W-:Y:S01]  /*0ea0*/  ISETP.GE.AND P5, PT, R13, RZ, PT ;  /* 0x000000ff0d00720c */ /* 0x000fe20003fa6270 */
[----:B------:R-:W-:Y:S01]  /*0eb0*/  IMAD R20, R3, R10, R20 ;  /* 0x0000000a03147224 */ /* 0x000fe200078e0214 */
[C---:B------:R-:W-:Y:S01]  /*0ec0*/  LOP3.LUT R13, R5.reuse, 0x2c, RZ, 0xfc, !PT ;  /* 0x0000002c050d7812 */ /* 0x040fe200078efcff */
[----:B------:R-:W-:Y:S01]  /*0ed0*/  IMAD.MOV.U32 R10, RZ, RZ, R4 ;  /* 0x000000ffff0a7224 */ /* 0x000fe200078e0004 */
[----:B------:R-:W-:Y:S01]  /*0ee0*/  LOP3.LUT R35, R5, 0x78, RZ, 0xfc, !PT ;  /* 0x0000007805237812 */ /* 0x000fe200078efcff */
[--C-:B------:R-:W-:Y:S01]  /*0ef0*/  @!P4 IMAD.IADD R12, R12, 0x1, -R3.reuse ;  /* 0x000000010c0cc824 */ /* 0x100fe200078e0a03 */
[C---:B------:R-:W-:Y:S01]  /*0f00*/  ISETP.GT.U32.AND P4, PT, R3.reuse, R18, PT ;  /* 0x000000120300720c */ /* 0x040fe20003f84070 */
[----:B------:R-:W-:Y:S01]  /*0f10*/  @!P3 IMAD.MOV R10, RZ, RZ, -R10 ;  /* 0x000000ffff0ab224 */ /* 0x000fe200078e0a0a */
[----:B------:R-:W-:Y:S01]  /*0f20*/  ISETP.GT.U32.AND P3, PT, R3, R16, PT ;  /* 0x000000100300720c */ /* 0x000fe20003f64070 */
[----:B------:R-:W-:Y:S01]  /*0f30*/  IMAD.MOV.U32 R28, RZ, RZ, R8 ;  /* 0x000000ffff1c7224 */ /* 0x000fe200078e0008 */
[----:B------:R-:W-:Y:S01]  /*0f40*/  IABS R82, R35 ;  /* 0x0000002300527213 */ /* 0x000fe20000000000 */
[----:B------:R-:W-:Y:S01]  /*0f50*/  @!P1 IMAD.IADD R14, R14, 0x1, -R3 ;  /* 0x000000010e0e9824 */ /* 0x000fe200078e0a03 */
[----:B------:R-:W-:Y:S01]  /*0f60*/  ISETP.GE.AND P1, PT, R15, RZ, PT ;  /* 0x000000ff0f00720c */ /* 0x000fe20003f26270 */
[----:B------:R-:W-:Y:S01]  /*0f70*/  IMAD.HI.U32 R4, R7, R24, RZ ;  /* 0x0000001807047227 */ /* 0x000fe200078e00ff */
[----:B------:R-:W-:-:S03]  /*0f80*/  LOP3.LUT R15, R5, 0x30, RZ, 0xfc, !PT ;  /* 0x00000030050f7812 */ /* 0x000fc600078efcff */
[----:B------:R-:W-:Y:S01]  /*0f90*/  @!P2 IMAD.MOV R28, RZ, RZ, -R28 ;  /* 0x000000ffff1ca224 */ /* 0x000fe200078e0a1c */
[----:B------:R-:W-:Y:S01]  /*0fa0*/  ISETP.GT.U32.AND P2, PT, R3, R20, PT ;  /* 0x000000140300720c */ /* 0x000fe20003f44070 */
[----:B------:R-:W-:Y:S02]  /*0fb0*/  IMAD.MOV R8, RZ, RZ, -R4 ;  /* 0x000000ffff087224 */ /* 0x000fe400078e0a04 */
[--C-:B------:R-:W-:Y:S02]  /*0fc0*/  @!P4 IMAD.IADD R18, R18, 0x1, -R3.reuse ;  /* 0x000000011212c824 */ /* 0x100fe400078e0a03 */
[----:B------:R-:W-:Y:S01]  /*0fd0*/  @!P3 IMAD.IADD R16, R16, 0x1, -R3 ;  /* 0x000000011010b824 */ /* 0x000fe200078e0a03 */
[----:B------:R-:W-:Y:S01]  /*0fe0*/  ISETP.GE.AND P3, PT, R21, RZ, PT ;  /* 0x000000ff1500720c */ /* 0x000fe20003f66270 */
[C---:B------:R-:W-:Y:S01]  /*0ff0*/  IMAD R8, R3.reuse, R8, R24 ;  /* 0x0000000803087224 */ /* 0x040fe200078e0218 */
[----:B------:R-:W-:Y:S01]  /*1000*/  ISETP.GT.U32.AND P4, PT, R3, R18, PT ;  /* 0x000000120300720c */ /* 0x000fe20003f84070 */
[----:B------:R-:W-:Y:S01]  /*1010*/  @!P1 IMAD.MOV R16, RZ, RZ, -R16 ;  /* 0x000000ffff109224 */ /* 0x000fe200078e0a10 */
[----:B------:R-:W-:Y:S01]  /*1020*/  IABS R24, R13 ;  /* 0x0000000d00187213 */ /* 0x000fe20000000000 */
[----:B------:R-:W-:Y:S01]  /*1030*/  IMAD.HI.U32 R11, R7, R22, RZ ;  /* 0x00000016070b7227 */ /* 0x000fe200078e00ff */
[----:B------:R-:W-:-:S02]  /*1040*/  ISETP.GT.U32.AND P1, PT, R3, R8, PT ;  /* 0x000000080300720c */ /* 0x000fc40003f24070 */
[----:B------:R-:W-:Y:S01]  /*1050*/  LOP3.LUT R21, R5, 0x58, RZ, 0xfc, !PT ;  /* 0x0000005805157812 */ /* 0x000fe200078efcff */
[----:B------:R-:W-:Y:S02]  /*1060*/  @!P2 IMAD.IADD R20, R20, 0x1, -R3 ;  /* 0x000000011414a824 */ /* 0x000fe400078e0a03 */
[----:B------:R-:W-:Y:S01]  /*1070*/  IMAD.MOV R11, RZ, RZ, -R11 ;  /* 0x000000ffff0b7224 */ /* 0x000fe200078e0a0b */
[----:B------:R-:W-:Y:S01]  /*1080*/  IABS R52, R21 ;  /* 0x0000001500347213 */ /* 0x000fe20000000000 */
[----:B------:R-:W-:Y:S01]  /*1090*/  @!P0 IMAD.MOV R12, RZ, RZ, -R12 ;  /* 0x000000ffff0c8224 */ /* 0x000fe200078e0a0c */
[C---:B------:R-:W-:Y:S01]  /*10a0*/  ISETP.GT.U32.AND P2, PT, R3.reuse, R20, PT ;  /* 0x000000140300720c */ /* 0x040fe20003f44070 */
[----:B------:R-:W-:Y:S01]  /*10b0*/  IMAD R4, R3, R11, R22 ;  /* 0x0000000b03047224 */ /* 0x000fe200078e0216 */
[----:B------:R-:W-:Y:S01]  /*10c0*/  ISETP.GE.AND P0, PT, R17, RZ, PT ;  /* 0x000000ff1100720c */ /* 0x000fe20003f06270 */
[--C-:B------:R-:W-:Y:S01]  /*10d0*/  @!P4 IMAD.IADD R18, R18, 0x1, -R3.reuse ;  /* 0x000000011212c824 */ /* 0x100fe200078e0a03 */
[----:B------:R-:W-:Y:S01]  /*10e0*/  IABS R22, R15 ;  /* 0x0000000f00167213 */ /* 0x000fe20000000000 */
[----:B------:R-:W-:Y:S01]  /*10f0*/  @!P1 IMAD.IADD R8, R8, 0x1, -R3 ;  /* 0x0000000108089824 */ /* 0x000fe200078e0a03 */
[----:B------:R-:W-:Y:S01]  /*1100*/  ISETP.GT.U32.AND P4, PT, R3, R4, PT ;  /* 0x000000040300720c */ /* 0x000fe20003f84070 */
[----:B------:R-:W-:Y:S01]  /*1110*/  IMAD.HI.U32 R11, R7, R24, RZ ;  /* 0x00000018070b7227 */ /* 0x000fe200078e00ff */
[----:B------:R-:W-:-:S02]  /*1120*/  LOP3.LUT R17, R5, 0x34, RZ, 0xfc, !PT ;  /* 0x0000003405117812 */ /* 0x000fc400078efcff */
[----:B------:R-:W-:Y:S01]  /*1130*/  ISETP.GT.U32.AND P1, PT, R3, R8, PT ;  /* 0x000000080300720c */ /* 0x000fe20003f24070 */
[----:B------:R-:W-:Y:S01]  /*1140*/  @!P5 IMAD.MOV R18, RZ, RZ, -R18 ;  /* 0x000000ffff12d224 */ /* 0x000fe200078e0a12 */
[----:B------:R-:W-:Y:S01]  /*1150*/  ISETP.GE.AND P5, PT, R13, RZ, PT ;  /* 0x000000ff0d00720c */ /* 0x000fe20003fa6270 */
[----:B------:R-:W-:Y:S01]  /*1160*/  IMAD.MOV R13, RZ, RZ, -R11 ;  /* 0x000000ffff0d7224 */ /* 0x000fe200078e0a0b */
[----:B------:R-:W-:Y:S01]  /*1170*/  IABS R26, R17 ;  /* 0x00000011001a7213 */ /* 0x000fe20000000000 */
[----:B------:R-:W-:Y:S01]  /*1180*/  @!P2 IMAD.IADD R20, R20, 0x1, -R3 ;  /* 0x000000011414a824 */ /* 0x000fe200078e0a03 */
[----:B------:R-:W-:Y:S01]  /*1190*/  ISETP.GE.AND P2, PT, R15, RZ, PT ;  /* 0x000000ff0f00720c */ /* 0x000fe20003f46270 */
[----:B------:R-:W-:Y:S01]  /*11a0*/  IMAD.HI.U32 R11, R7, R22, RZ ;  /* 0x00000016070b7227 */ /* 0x000fe200078e00ff */
[----:B------:R-:W-:-:S03]  /*11b0*/  LOP3.LUT R15, R5, 0x40, RZ, 0xfc, !PT ;  /* 0x00000040050f7812 */ /* 0x000fc600078efcff */
[C---:B------:R-:W-:Y:S01]  /*11c0*/  IMAD R24, R3.reuse, R13, R24 ;  /* 0x0000000d03187224 */ /* 0x040fe200078e0218 */
[----:B------:R-:W-:Y:S01]  /*11d0*/  IABS R32, R15 ;  /* 0x0000000f00207213 */ /* 0x000fe20000000000 */
[----:B------:R-:W-:Y:S02]  /*11e0*/  IMAD.MOV.U32 R38, RZ, RZ, R20 ;  /* 0x000000ffff267224 */ /* 0x000fe400078e0014 */
[----:B------:R-:W-:Y:S02]  /*11f0*/  IMAD.MOV R11, RZ, RZ, -R11 ;  /* 0x000000ffff0b7224 */ /* 0x000fe400078e0a0b */
[----:B------:R-:W-:Y:S01]  /*1200*/  @!P0 IMAD.MOV R38, RZ, RZ, -R38 ;  /* 0x000000ffff268224 */ /* 0x000fe200078e0a26 */
[C---:B------:R-:W-:Y:S01]  /*1210*/  ISETP.GT.U32.AND P0, PT, R3.reuse, R24, PT ;  /* 0x000000180300720c */ /* 0x040fe20003f04070 */
[----:B------:R-:W-:Y:S01]  /*1220*/  IMAD R20, R3, R11, R22 ;  /* 0x0000000b03147224 */ /* 0x000fe200078e0216 */
[----:B------:R-:W-:Y:S01]  /*1230*/  LOP3.LUT R11, R5, 0x38, RZ, 0xfc, !PT ;  /* 0x00000038050b7812 */ /* 0x000fe200078efcff */
[----:B------:R-:W-:-:S02]  /*1240*/  @!P4 IMAD.IADD R4, R4, 0x1, -R3 ;  /* 0x000000010404c824 */ /* 0x000fc400078e0a03 */
[--C-:B------:R-:W-:Y:S01]  /*1250*/  @!P1 IMAD.IADD R8, R8, 0x1, -R3.reuse ;  /* 0x0000000108089824 */ /* 0x100fe200078e0a03 */
[C---:B------:R-:W-:Y:S01]  /*1260*/  ISETP.GT.U32.AND P1, PT, R3.reuse, R20, PT ;  /* 0x000000140300720c */ /* 0x040fe20003f24070 */
[----:B------:R-:W-:Y:S01]  /*1270*/  @!P6 IMAD.MOV R14, RZ, RZ, -R14 ;  /* 0x000000ffff0ee224 */ /* 0x000fe200078e0a0e */
[----:B------:R-:W-:Y:S01]  /*1280*/  ISETP.GT.U32.AND P4, PT, R3, R4, PT ;  /* 0x000000040300720c */ /* 0x000fe20003f84070 */
[----:B------:R-:W-:Y:S01]  /*1290*/  IMAD.HI.U32 R13, R7, R26, RZ ;  /* 0x0000001a070d7227 */ /* 0x000fe200078e00ff */
[----:B------:R-:W-:Y:S02]  /*12a0*/  ISETP.GE.AND P6, PT, R19, RZ, PT ;  /* 0x000000ff1300720c */ /* 0x000fe40003fc6270 */
[----:B------:R-:W-:Y:S01]  /*12b0*/  IABS R30, R11 ;  /* 0x0000000b001e7213 */ /* 0x000fe20000000000 */
[----:B------:R-:W-:Y:S01]  /*12c0*/  @!P0 IMAD.IADD R24, R24, 0x1, -R3 ;  /* 0x0000000118188824 */ /* 0x000fe200078e0a03 */
[----:B------:R-:W-:Y:S01]  /*12d0*/  LOP3.LUT R19, R5, 0x4c, RZ, 0xfc, !PT ;  /* 0x0000004c05137812 */ /* 0x000fe200078efcff */
[----:B------:R-:W-:-:S02]  /*12e0*/  IMAD.MOV R13, RZ, RZ, -R13 ;  /* 0x000000ffff0d7224 */ /* 0x000fc400078e0a0d */
[----:B------:R-:W-:Y:S01]  /*12f0*/  IMAD.MOV.U32 R42, RZ, RZ, R8 ;  /* 0x000000ffff2a7224 */ /* 0x000fe200078e0008 */
[----:B------:R-:W-:Y:S01]  /*1300*/  ISETP.GT.U32.AND P0, PT, R3, R24, PT ;  /* 0x000000180300720c */ /* 0x000fe20003f04070 */
[--C-:B------:R-:W-:Y:S02]  /*1310*/  @!P1 IMAD.IADD R20, R20, 0x1, -R3.reuse ;  /* 0x0000000114149824 */ /* 0x100fe400078e0a03 */
[----:B------:R-:W-:Y:S01]  /*1320*/  @!P4 IMAD.IADD R4, R4, 0x1, -R3 ;  /* 0x000000010404c824 */ /* 0x000fe200078e0a03 */
[----:B------:R-:W-:Y:S01]  /*1330*/  ISETP.GE.AND P4, PT, R17, RZ, PT ;  /* 0x000000ff1100720c */ /* 0x000fe20003f86270 */
[C---:B------:R-:W-:Y:S01]  /*1340*/  IMAD R26, R3.reuse, R13, R26 ;  /* 0x0000000d031a7224 */ /* 0x040fe200078e021a */
[----:B------:R-:W-:Y:S01]  /*1350*/  ISETP.GT.U32.AND P1, PT, R3, R20, PT ;  /* 0x000000140300720c */ /* 0x000fe20003f24070 */
[----:B------:R-:W-:Y:S01]  /*1360*/  IMAD.MOV.U32 R22, RZ, RZ, R4 ;  /* 0x000000ffff167224 */ /* 0x000fe200078e0004 */
[----:B------:R-:W-:Y:S01]  /*1370*/  LOP3.LUT R17, R5, 0x44, RZ, 0xfc, !PT ;  /* 0x0000004405117812 */ /* 0x000fe200078efcff */
[----:B------:R-:W-:-:S03]  /*1380*/  IMAD.HI.U32 R4, R7, R30, RZ ;  /* 0x0000001e07047227 */ /* 0x000fc600078e00ff */
[----:B------:R-:W-:Y:S01]  /*1390*/  IABS R34, R17 ;  /* 0x0000001100227213 */ /* 0x000fe20000000000 */
[----:B------:R-:W-:Y:S01]  /*13a0*/  @!P6 IMAD.MOV R22, RZ, RZ, -R22 ;  /* 0x000000ffff16e224 */ /* 0x000fe200078e0a16 */
[----:B------:R-:W-:Y:S01]  /*13b0*/  ISETP.GT.U32.AND P6, PT, R3, R26, PT ;  /* 0x0000001a0300720c */ /* 0x000fe20003fc4070 */
[----:B------:R-:W-:-:S04]  /*13c0*/  IMAD.HI.U32 R8, R7, R32, RZ ;  /* 0x0000002007087227 */ /* 0x000fc800078e00ff */
[----:B------:R-:W-:Y:S02]  /*13d0*/  IMAD.MOV R4, RZ, RZ, -R4 ;  /* 0x000000ffff047224 */ /* 0x000fe400078e0a04 */
[--C-:B------:R-:W-:Y:S01]  /*13e0*/  @!P0 IMAD.IADD R24, R24, 0x1, -R3.reuse ;  /* 0x0000000118188824 */ /* 0x100fe200078e0a03 */
[----:B------:R-:W-:Y:S01]  /*13f0*/  ISETP.GE.AND P0, PT, R15, RZ, PT ;  /* 0x000000ff0f00720c */ /* 0x000fe20003f06270 */
[----:B------:R-:W-:Y:S01]  /*1400*/  IMAD.MOV R8, RZ, RZ, -R8 ;  /* 0x000000ffff087224 */ /* 0x000fe200078e0a08 */
[----:B------:R-:W-:Y:S01]  /*1410*/  LOP3.LUT R15, R5, 0x48, RZ, 0xfc, !PT ;  /* 0x00000048050f7812 */ /* 0x000fe200078efcff */
[C---:B------:R-:W-:Y:S02]  /*1420*/  IMAD R4, R3.reuse, R4, R30 ;  /* 0x0000000403047224 */ /* 0x040fe400078e021e */
[C---:B------:R-:W-:Y:S01]  /*1430*/  IMAD R8, R3.reuse, R8, R32 ;  /* 0x0000000803087224 */ /* 0x040fe200078e0220 */
[----:B------:R-:W-:Y:S01]  /*1440*/  IABS R13, R15 ;  /* 0x0000000f000d7213 */ /* 0x000fe20000000000 */
[----:B------:R-:W-:Y:S01]  /*1450*/  @!P1 IMAD.IADD R20, R20, 0x1, -R3 ;  /* 0x0000000114149824 */ /* 0x000fe200078e0a03 */
[----:B------:R-:W-:Y:S01]  /*1460*/  ISETP.GT.U32.AND P1, PT, R3, R4, PT ;  /* 0x000000040300720c */ /* 0x000fe20003f24070 */
[----:B------:R-:W-:-:S02]  /*1470*/  IMAD.MOV.U32 R40, RZ, RZ, R24 ;  /* 0x000000ffff287224 */ /* 0x000fc400078e0018 */
[----:B------:R-:W-:Y:S01]  /*1480*/  @!P3 IMAD.MOV R42, RZ, RZ, -R42 ;  /* 0x000000ffff2ab224 */ /* 0x000fe200078e0a2a */
[----:B------:R-:W-:Y:S01]  /*1490*/  ISETP.GE.AND P3, PT, R11, RZ, PT ;  /* 0x000000ff0b00720c */ /* 0x000fe20003f66270 */
[----:B------:R-:W-:Y:S01]  /*14a0*/  @!P5 IMAD.MOV R40, RZ, RZ, -R40 ;  /* 0x000000ffff28d224 */ /* 0x000fe200078e0a28 */
[----:B------:R-:W-:Y:S01]  /*14b0*/  ISETP.GT.U32.AND P5, PT, R3, R8, PT ;  /* 0x000000080300720c */ /* 0x000fe20003fa4070 */
[----:B------:R-:W-:Y:S02]  /*14c0*/  @!P6 IMAD.IADD R26, R26, 0x1, -R3 ;  /* 0x000000011a1ae824 */ /* 0x000fe400078e0a03 */
[----:B------:R-:W-:-:S03]  /*14d0*/  IMAD.HI.U32 R11, R7, R34, RZ ;  /* 0x00000022070b7227 */ /* 0x000fc600078e00ff */
[----:B------:R-:W-:Y:S01]  /*14e0*/  ISETP.GT.U32.AND P6, PT, R3, R26, PT ;  /* 0x0000001a0300720c */ /* 0x000fe20003fc4070 */
[----:B------:R-:W-:Y:S02]  /*14f0*/  IMAD.MOV R11, RZ, RZ, -R11 ;  /* 0x000000ffff0b7224 */ /* 0x000fe400078e0a0b */
[----:B------:R-:W-:Y:S02]  /*1500*/  IMAD.MOV.U32 R32, RZ, RZ, R13 ;  /* 0x000000ffff207224 */ /* 0x000fe400078e000d */
[----:B------:R-:W-:Y:S01]  /*1510*/  @!P1 IMAD.IADD R4, R4, 0x1, -R3 ;  /* 0x0000000104049824 */ /* 0x000fe200078e0a03 */
[----:B------:R-:W-:Y:S01]  /*1520*/  ISETP.GE.AND P1, PT, R15, RZ, PT ;  /* 0x000000ff0f00720c */ /* 0x000fe20003f26270 */
[----:B------:R-:W-:Y:S01]  /*1530*/  IMAD R30, R3, R11, R34 ;  /* 0x0000000b031e7224 */ /* 0x000fe200078e0222 */
[----:B------:R-:W-:Y:S01]  /*1540*/  LOP3.LUT R15, R5, 0x54, RZ, 0xfc, !PT ;  /* 0x00000054050f7812 */ /* 0x000fe200078efcff */
[----:B------:R-:W-:-:S03]  /*1550*/  IMAD.HI.U32 R11, R7, R32, RZ ;  /* 0x00000020070b7227 */ /* 0x000fc600078e00ff */
[----:B------:R-:W-:Y:S01]  /*1560*/  IABS R36, R15 ;  /* 0x0000000f00247213 */ /* 0x000fe20000000000 */
[----:B------:R-:W-:Y:S01]  /*1570*/  @!P5 IMAD.IADD R8, R8, 0x1, -R3 ;  /* 0x000000010808d824 */ /* 0x000fe200078e0a03 */
[----:B------:R-:W-:Y:S01]  /*1580*/  ISETP.GT.U32.AND P5, PT, R3, R4, PT ;  /* 0x000000040300720c */ /* 0x000fe20003fa4070 */
[----:B------:R-:W-:Y:S01]  /*1590*/  IMAD.MOV.U32 R44, RZ, RZ, R20 ;  /* 0x000000ffff2c7224 */ /* 0x000fe200078e0014 */
[----:B------:R-:W-:Y:S01]  /*15a0*/  IABS R20, R19 ;  /* 0x0000001300147213 */ /* 0x000fe20000000000 */
[----:B------:R-:W-:Y:S02]  /*15b0*/  IMAD.MOV R11, RZ, RZ, -R11 ;  /* 0x000000ffff0b7224 */ /* 0x000fe400078e0a0b */
[----:B------:R-:W-:Y:S01]  /*15c0*/  @!P2 IMAD.MOV R44, RZ, RZ, -R44 ;  /* 0x000000ffff2ca224 */ /* 0x000fe200078e0a2c */
[----:B------:R-:W-:Y:S01]  /*15d0*/  ISETP.GE.AND P2, PT, R17, RZ, PT ;  /* 0x000000ff1100720c */ /* 0x000fe20003f46270 */
[----:B------:R-:W-:Y:S01]  /*15e0*/  @!P6 IMAD.IADD R26, R26, 0x1, -R3 ;  /* 0x000000011a1ae824 */ /* 0x000fe200078e0a03 */
[C---:B------:R-:W-:Y:S01]  /*15f0*/  ISETP.GT.U32.AND P6, PT, R3.reuse, R30, PT ;  /* 0x0000001e0300720c */ /* 0x040fe20003fc4070 */
[----:B------:R-:W-:Y:S01]  /*1600*/  IMAD R24, R3, R11, R32 ;  /* 0x0000000b03187224 */ /* 0x000fe200078e0220 */
[----:B------:R-:W-:Y:S01]  /*1610*/  LOP3.LUT R17, R5, 0x50, RZ, 0xfc, !PT ;  /* 0x0000005005117812 */ /* 0x000fe200078efcff */
[----:B------:R-:W-:-:S03]  /*1620*/  IMAD.HI.U32 R11, R7, R20, RZ ;  /* 0x00000014070b7227 */ /* 0x000fc600078e00ff */
[----:B------:R-:W-:Y:S01]  /*1630*/  IABS R34, R17 ;  /* 0x0000001100227213 */ /* 0x000fe20000000000 */
[----:B------:R-:W-:Y:S02]  /*1640*/  IMAD.MOV R11, RZ, RZ, -R11 ;  /* 0x000000ffff0b7224 */ /* 0x000fe400078e0a0b */
[----:B------:R-:W-:Y:S01]  /*1650*/  @!P5 IMAD.IADD R4, R4, 0x1, -R3 ;  /* 0x000000010404d824 */ /* 0x000fe200078e0a03 */
[C---:B------:R-:W-:Y:S01]  /*1660*/  ISETP.GT.U32.AND P5, PT, R3.reuse, R24, PT ;  /* 0x000000180300720c */ /* 0x040fe20003fa4070 */
[----:B------:R-:W-:Y:S01]  /*1670*/  IMAD R32, R3, R11, R20 ;  /* 0x0000000b03207224 */ /* 0x000fe200078e0214 */
[----:B------:R-:W-:Y:S01]  /*1680*/  IABS R20, R5 ;  /* 0x0000000500147213 */ /* 0x000fe20000000000 */
[----:B------:R-:W-:-:S04]  /*1690*/  IMAD.HI.U32 R11, R7, R34, RZ ;  /* 0x00000022070b7227 */ /* 0x000fc800078e00ff */
[----:B------:R-:W-:Y:S02]  /*16a0*/  IMAD.MOV.U32 R46, RZ, RZ, R26 ;  /* 0x000000ffff2e7224 */ /* 0x000fe400078e001a */
[----:B------:R-:W-:Y:S01]  /*16b0*/  @!P6 IMAD.IADD R30, R30, 0x1, -R3 ;  /* 0x000000011e1ee824 */ /* 0x000fe200078e0a03 */
[C---:B------:R-:W-:Y:S01]  /*16c0*/  ISETP.GT.U32.AND P6, PT, R3.reuse, R8, PT ;  /* 0x000000080300720c */ /* 0x040fe20003fc4070 */
[----:B------:R-:W-:Y:S02]  /*16d0*/  IMAD.MOV R13, RZ, RZ, -R11 ;  /* 0x000000ffff0d7224 */ /* 0x000fe400078e0a0b */
[----:B------:R-:W-:Y:S01]  /*16e0*/  @!P4 IMAD.MOV R46, RZ, RZ, -R46 ;  /* 0x000000ffff2ec224 */ /* 0x000fe200078e0a2e */
[C---:B------:R-:W-:Y:S01]  /*16f0*/  ISETP.GT.U32.AND P4, PT, R3.reuse, R30, PT ;  /* 0x0000001e0300720c */ /* 0x040fe20003f84070 */
[----:B------:R-:W-:Y:S02]  /*1700*/  IMAD R34, R3, R13, R34 ;  /* 0x0000000d03227224 */ /* 0x000fe400078e0222 */
[----:B------:R-:W-:-:S02]  /*1710*/  @!P5 IMAD.IADD R24, R24, 0x1, -R3 ;  /* 0x000000011818d824 */ /* 0x000fc400078e0a03 */
[----:B------:R-:W-:Y:S01]  /*1720*/  IMAD.MOV.U32 R48, RZ, RZ, R4 ;  /* 0x000000ffff307224 */ /* 0x000fe200078e0004 */
[----:B------:R-:W-:Y:S01]  /*1730*/  ISETP.GT.U32.AND P5, PT, R3, R34, PT ;  /* 0x000000220300720c */ /* 0x000fe20003fa4070 */
[----:B------:R-:W-:-:S04]  /*1740*/  IMAD.HI.U32 R13, R7, R52, RZ ;  /* 0x00000034070d7227 */ /* 0x000fc800078e00ff */
[----:B------:R-:W-:Y:S01]  /*1750*/  @!P3 IMAD.MOV R48, RZ, RZ, -R48 ;  /* 0x000000ffff30b224 */ /* 0x000fe200078e0a30 */
[----:B------:R-:W-:Y:S01]  /*1760*/  ISETP.GT.U32.AND P3, PT, R3, R24, PT ;  /* 0x000000180300720c */ /* 0x000fe20003f64070 */
[----:B------:R-:W-:Y:S01]  /*1770*/  @!P4 IMAD.IADD R30, R30, 0x1, -R3 ;  /* 0x000000011e1ec824 */ /* 0x000fe200078e0a03 */
[----:B------:R-:W-:Y:S01]  /*1780*/  ISETP.GE.AND P4, PT, R19, RZ, PT ;  /* 0x000000ff1300720c */ /* 0x000fe20003f86270 */
[----:B------:R-:W-:Y:S01]  /*1790*/  IMAD.HI.U32 R11, R7, R36, RZ ;  /* 0x00000024070b7227 */ /* 0x000fe200078e00ff */
[----:B------:R-:W-:-:S03]  /*17a0*/  LOP3.LUT R19, R5, 0x60, RZ, 0xfc, !PT ;  /* 0x0000006005137812 */ /* 0x000fc600078efcff */
[----:B------:R-:W-:Y:S01]  /*17b0*/  @!P5 IMAD.IADD R34, R34, 0x1, -R3 ;  /* 0x000000012222d824 */ /* 0x000fe200078e0a03 */
[----:B------:R-:W-:Y:S01]  /*17c0*/  IABS R68, R19 ;  /* 0x0000001300447213 */ /* 0x000fe20000000000 */
[----:B------:R-:W-:Y:S02]  /*17d0*/  IMAD.MOV R13, RZ, RZ, -R13 ;  /* 0x000000ffff0d7224 */ /* 0x000fe400078e0a0d */
[----:B------:R-:W-:Y:S01]  /*17e0*/  @!P6 IMAD.IADD R8, R8, 0x1, -R3 ;  /* 0x000000010808e824 */ /* 0x000fe200078e0a03 */
[----:B------:R-:W-:Y:S01]  /*17f0*/  ISETP.GT.U32.AND P5, PT, R3, R34, PT ;  /* 0x000000220300720c */ /* 0x000fe20003fa4070 */
[----:B------:R-:W-:Y:S01]  /*1800*/  IMAD.HI.U32 R4, R7, R68, RZ ;  /* 0x0000004407047227 */ /* 0x000fe200078e00ff */
[----:B------:R-:W-:-:S03]  /*1810*/  ISETP.GT.U32.AND P6, PT, R3, R32, PT ;  /* 0x000000200300720c */ /* 0x000fc60003fc4070 */
[----:B------:R-:W-:Y:S02]  /*1820*/  IMAD.MOV R4, RZ, RZ, -R4 ;  /* 0x000000ffff047224 */ /* 0x000fe400078e0a04 */
[----:B------:R-:W-:Y:S02]  /*1830*/  IMAD.MOV R11, RZ, RZ, -R11 ;  /* 0x000000ffff0b7224 */ /* 0x000fe400078e0a0b */
[----:B------:R-:W-:Y:S02]  /*1840*/  IMAD R68, R3, R4, R68 ;  /* 0x0000000403447224 */ /* 0x000fe400078e0244 */
[----:B------:R-:W-:-:S04]  /*1850*/  IMAD.HI.U32 R4, R7, R72, RZ ;  /* 0x0000004807047227 */ /* 0x000fc800078e00ff */
[----:B------:R-:W-:Y:S01]  /*1860*/  @!P5 IMAD.IADD R34, R34, 0x1, -R3 ;  /* 0x000000012222d824 */ /* 0x000fe200078e0a03 */
[C---:B------:R-:W-:Y:S01]  /*1870*/  ISETP.GT.U32.AND P5, PT, R3.reuse, R68, PT ;  /* 0x000000440300720c */ /* 0x040fe20003fa4070 */
[----:B------:R-:W-:Y:S02]  /*1880*/  IMAD.MOV R4, RZ, RZ, -R4 ;  /* 0x000000ffff047224 */ /* 0x000fe400078e0a04 */
[C---:B------:R-:W-:Y:S02]  /*1890*/  IMAD R52, R3.reuse, R13, R52 ;  /* 0x0000000d03347224 */ /* 0x040fe400078e0234 */
[----:B------:R-:W-:Y:S02]  /*18a0*/  IMAD R72, R3, R4, R72 ;  /* 0x0000000403487224 */ /* 0x000fe400078e0248 */
[----:B------:R-:W-:-:S04]  /*18b0*/  IMAD.HI.U32 R4, R7, R76, RZ ;  /* 0x0000004c07047227 */ /* 0x000fc800078e00ff */
[C---:B------:R-:W-:Y:S02]  /*18c0*/  IMAD R36, R3.reuse, R11, R36 ;  /* 0x0000000b03247224 */ /* 0x040fe400078e0224 */
[----:B------:R-:W-:Y:S02]  /*18d0*/  @!P5 IMAD.IADD R68, R68, 0x1, -R3 ;  /* 0x000000014444d824 */ /* 0x000fe400078e0a03 */
[----:B------:R-:W-:Y:S02]  /*18e0*/  IMAD.MOV.U32 R54, RZ, RZ, R8 ;  /* 0x000000ffff367224 */ /* 0x000fe400078e0008 */
[----:B------:R-:W-:Y:S01]  /*18f0*/  IMAD.MOV.U32 R56, RZ, RZ, R30 ;  /* 0x000000ffff387224 */ /* 0x000fe200078e001e */
[----:B------:R-:W-:Y:S01]  /*1900*/  ISETP.GT.U32.AND P5, PT, R3, R68, PT ;  /* 0x000000440300720c */ /* 0x000fe20003fa4070 */
[----:B------:R-:W-:Y:S02]  /*1910*/  IMAD.MOV R4, RZ, RZ, -R4 ;  /* 0x000000ffff047224 */ /* 0x000fe400078e0a04 */
[----:B------:R-:W-:-:S04]  /*1920*/  IMAD.HI.U32 R8, R7, R74, RZ ;  /* 0x0000004a07087227 */ /* 0x000fc800078e00ff */
[--C-:B------:R-:W-:Y:S01]  /*1930*/  @!P3 IMAD.IADD R24, R24, 0x1, -R3.reuse ;  /* 0x000000011818b824 */ /* 0x100fe200078e0a03 */
[C---:B------:R-:W-:Y:S01]  /*1940*/  ISETP.GT.U32.AND P3, PT, R3.reuse, R52, PT ;  /* 0x000000340300720c */ /* 0x040fe20003f64070 */
[----:B------:R-:W-:Y:S01]  /*1950*/  @!P2 IMAD.MOV R56, RZ, RZ, -R56 ;  /* 0x000000ffff38a224 */ /* 0x000fe200078e0a38 */
[C---:B------:R-:W-:Y:S01]  /*1960*/  ISETP.GT.U32.AND P2, PT, R3.reuse, R36, PT ;  /* 0x000000240300720c */ /* 0x040fe20003f44070 */
[C---:B------:R-:W-:Y:S02]  /*1970*/  IMAD R76, R3.reuse, R4, R76 ;  /* 0x00000004034c7224 */ /* 0x040fe400078e024c */
[----:B------:R-:W-:Y:S02]  /*1980*/  IMAD.MOV R8, RZ, RZ, -R8 ;  /* 0x000000ffff087224 */ /* 0x000fe400078e0a08 */
[----:B------:R-:W-:Y:S01]  /*1990*/  @!P5 IMAD.IADD R68, R68, 0x1, -R3 ;  /* 0x000000014444d824 */ /* 0x000fe200078e0a03 */
[C---:B------:R-:W-:Y:S01]  /*19a0*/  ISETP.GT.U32.AND P5, PT, R3.reuse, R76, PT ;  /* 0x0000004c0300720c */ /* 0x040fe20003fa4070 */
[----:B------:R-:W-:-:S02]  /*19b0*/  IMAD R74, R3, R8, R74 ;  /* 0x00000008034a7224 */ /* 0x000fc400078e024a */
[----:B------:R-:W-:-:S04]  /*19c0*/  IMAD.HI.U32 R8, R7, R78, RZ ;  /* 0x0000004e07087227 */ /* 0x000fc800078e00ff */
[----:B------:R-:W-:Y:S02]  /*19d0*/  IMAD.MOV R11, RZ, RZ, -R8 ;  /* 0x000000ffff0b7224 */ /* 0x000fe400078e0a08 */
[--C-:B------:R-:W-:Y:S02]  /*19e0*/  @!P3 IMAD.IADD R52, R52, 0x1, -R3.reuse ;  /* 0x000000013434b824 */ /* 0x100fe400078e0a03 */
[--C-:B------:R-:W-:Y:S02]  /*19f0*/  @!P2 IMAD.IADD R36, R36, 0x1, -R3.reuse ;  /* 0x000000012424a824 */ /* 0x100fe400078e0a03 */
[C---:B------:R-:W-:Y:S01]  /*1a00*/  IMAD R78, R3.reuse, R11, R78 ;  /* 0x0000000b034e7224 */ /* 0x040fe200078e024e */
[C---:B------:R-:W-:Y:S01]  /*1a10*/  ISETP.GT.U32.AND P3, PT, R3.reuse, R52, PT ;  /* 0x000000340300720c */ /* 0x040fe20003f64070 */
[----:B------:R-:W-:Y:S01]  /*1a20*/  @!P5 IMAD.IADD R76, R76, 0x1, -R3 ;  /* 0x000000014c4cd824 */ /* 0x000fe200078e0a03 */
[----:B------:R-:W-:Y:S01]  /*1a30*/  ISETP.GT.U32.AND P2, PT, R3, R36, PT ;  /* 0x000000240300720c */ /* 0x000fe20003f44070 */
[----:B------:R-:W-:Y:S01]  /*1a40*/  IMAD.HI.U32 R8, R7, R80, RZ ;  /* 0x0000005007087227 */ /* 0x000fe200078e00ff */
[----:B------:R-:W-:-:S03]  /*1a50*/  ISETP.GT.U32.AND P5, PT, R3, R78, PT ;  /* 0x0000004e0300720c */ /* 0x000fc60003fa4070 */
[----:B------:R-:W-:Y:S02]  /*1a60*/  IMAD.MOV R11, RZ, RZ, -R8 ;  /* 0x000000ffff0b7224 */ /* 0x000fe400078e0a08 */
[--C-:B------:R-:W-:Y:S01]  /*1a70*/  @!P6 IMAD.IADD R32, R32, 0x1, -R3.reuse ;  /* 0x000000012020e824 */ /* 0x100fe200078e0a03 */
[----:B------:R-:W-:Y:S01]  /*1a80*/  ISETP.GE.AND P6, PT, R17, RZ, PT ;  /* 0x000000ff1100720c */ /* 0x000fe20003fc6270 */
[C---:B------:R-:W-:Y:S02]  /*1a90*/  IMAD R80, R3.reuse, R11, R80 ;  /* 0x0000000b03507224 */ /* 0x040fe400078e0250 */
[--C-:B------:R-:W-:Y:S01]  /*1aa0*/  @!P3 IMAD.IADD R52, R52, 0x1, -R3.reuse ;  /* 0x000000013434b824 */ /* 0x100fe200078e0a03 */
[C---:B------:R-:W-:Y:S01]  /*1ab0*/  ISETP.GT.U32.AND P3, PT, R3.reuse, R74, PT ;  /* 0x0000004a0300720c */ /* 0x040fe20003f64070 */
[--C-:B------:R-:W-:Y:S01]  /*1ac0*/  @!P2 IMAD.IADD R36, R36, 0x1, -R3.reuse ;  /* 0x000000012424a824 */ /* 0x100fe200078e0a03 */
[C---:B------:R-:W-:Y:S01]  /*1ad0*/  ISETP.GT.U32.AND P2, PT, R3.reuse, R72, PT ;  /* 0x000000480300720c */ /* 0x040fe20003f44070 */
[----:B------:R-:W-:Y:S01]  /*1ae0*/  @!P5 IMAD.IADD R78, R78, 0x1, -R3 ;  /* 0x000000014e4ed824 */ /* 0x000fe200078e0a03 */
[C---:B------:R-:W-:Y:S01]  /*1af0*/  ISETP.GT.U32.AND P5, PT, R3.reuse, R80, PT ;  /* 0x000000500300720c */ /* 0x040fe20003fa4070 */
[----:B------:R-:W-:Y:S01]  /*1b00*/  @!P0 IMAD.MOV R54, RZ, RZ, -R54 ;  /* 0x000000ffff368224 */ /* 0x000fe200078e0a36 */
[----:B------:R-:W-:Y:S01]  /*1b10*/  ISETP.GT.U32.AND P0, PT, R3, R32, PT ;  /* 0x000000200300720c */ /* 0x000fe20003f04070 */
[----:B------:R-:W-:-:S04]  /*1b20*/  IMAD.HI.U32 R4, R7, R20, RZ ;  /* 0x0000001407047227 */ /* 0x000fc800078e00ff */
[----:B------:R-:W-:Y:S02]  /*1b30*/  IMAD.MOV R4, RZ, RZ, -R4 ;  /* 0x000000ffff047224 */ /* 0x000fe400078e0a04 */
[--C-:B------:R-:W-:Y:S01]  /*1b40*/  @!P3 IMAD.IADD R74, R74, 0x1, -R3.reuse ;  /* 0x000000014a4ab824 */ /* 0x100fe200078e0a03 */
[----:B------:R-:W-:Y:S01]  /*1b50*/  ISETP.GE.AND P3, PT, R19, RZ, PT ;  /* 0x000000ff1300720c */ /* 0x000fe20003f66270 */
[----:B------:R-:W-:Y:S02]  /*1b60*/  IMAD R8, R3, R4, R20 ;  /* 0x0000000403087224 */ /* 0x000fe400078e0214 */
[----:B------:R-:W-:Y:S02]  /*1b70*/  VIADD R4, R0, UR9 ;  /* 0x0000000900047c36 */ /* 0x000fe40008000000 */
[--C-:B------:R-:W-:Y:S01]  /*1b80*/  @!P2 IMAD.IADD R72, R72, 0x1, -R3.reuse ;  /* 0x000000014848a824 */ /* 0x100fe200078e0a03 */
[----:B------:R-:W-:Y:S01]  /*1b90*/  ISETP.GE.AND P2, PT, R21, RZ, PT ;  /* 0x000000ff1500720c */ /* 0x000fe20003f46270 */
[----:B------:R-:W-:Y:S01]  /*1ba0*/  @!P5 IMAD.IADD R80, R80, 0x1, -R3 ;  /* 0x000000015050d824 */ /* 0x000fe200078e0a03 */
[----:B------:R-:W-:Y:S01]  /*1bb0*/  ISETP.GT.U32.AND P5, PT, R3, R8, PT ;  /* 0x000000080300720c */ /* 0x000fe20003fa4070 */
[----:B------:R-:W-:-:S02]  /*1bc0*/  VIADD R19, R4, 0x1c ;  /* 0x0000001c04137836 */ /* 0x000fc40000000000 */
[----:B------:R-:W-:Y:S01]  /*1bd0*/  @!P0 IMAD.IADD R32, R32, 0x1, -R3 ;  /* 0x0000000120208824 */ /* 0x000fe200078e0a03 */
[----:B------:R-:W-:Y:S01]  /*1be0*/  ISETP.GE.AND P0, PT, R15, RZ, PT ;  /* 0x000000ff0f00720c */ /* 0x000fe20003f06270 */
[C---:B------:R-:W-:Y:S01]  /*1bf0*/  VIADD R21, R4.reuse, 0x3c ;  /* 0x0000003c04157836 */ /* 0x040fe20000000000 */
[----:B------:R-:W-:Y:S01]  /*1c00*/  IABS R20, R19 ;  /* 0x0000001300147213 */ /* 0x000fe20000000000 */
[----:B------:R-:W-:Y:S02]  /*1c10*/  IMAD.MOV.U32 R58, RZ, RZ, R24 ;  /* 0x000000ffff3a7224 */ /* 0x000fe400078e0018 */
[C---:B------:R-:W-:Y:S01]  /*1c20*/  VIADD R23, R4.reuse, 0x5c ;  /* 0x0000005c04177836 */ /* 0x040fe20000000000 */
[----:B------:R-:W-:Y:S01]  /*1c30*/  IABS R26, R21 ;  /* 0x00000015001a7213 */ /* 0x000fe20000000000 */
[----:B------:R-:W-:Y:S02]  /*1c40*/  IMAD.MOV.U32 R60, RZ, RZ, R32 ;  /* 0x000000ffff3c7224 */ /* 0x000fe400078e0020 */
[----:B------:R-:W-:Y:S01]  /*1c50*/  @!P1 IMAD.MOV R58, RZ, RZ, -R58 ;  /* 0x000000ffff3a9224 */ /* 0x000fe200078e0a3a */
[----:B------:R-:W-:Y:S01]  /*1c60*/  ISETP.GT.U32.AND P1, PT, R3, R72, PT ;  /* 0x000000480300720c */ /* 0x000fe20003f24070 */
[----:B------:R-:W-:Y:S01]  /*1c70*/  VIADD R17, R4, 0x7c ;  /* 0x0000007c04117836 */ /* 0x000fe20000000000 */
[----:B------:R-:W-:Y:S01]  /*1c80*/  IABS R30, R23 ;  /* 0x00000017001e7213 */ /* 0x000fe20000000000 */
[----:B------:R-:W-:-:S03]  /*1c90*/  IMAD.HI.U32 R15, R7, R82, RZ ;  /* 0x00000052070f7227 */ /* 0x000fc600078e00ff */
[----:B------:R-:W-:Y:S01]  /*1ca0*/  IABS R84, R17 ;  /* 0x0000001100547213 */ /* 0x000fe20000000000 */
[----:B------:R-:W-:Y:S01]  /*1cb0*/  @!P4 IMAD.MOV R60, RZ, RZ, -R60 ;  /* 0x000000ffff3cc224 */ /* 0x000fe200078e0a3c */
[----:B------:R-:W-:Y:S01]  /*1cc0*/  ISETP.GT.U32.AND P4, PT, R3, R74, PT ;  /* 0x0000004a0300720c */ /* 0x000fe20003f84070 */
[----:B------:R-:W-:-:S04]  /*1cd0*/  IMAD.HI.U32 R4, R7, R20, RZ ;  /* 0x0000001407047227 */ /* 0x000fc800078e00ff */
[----:B------:R-:W-:-:S04]  /*1ce0*/  IMAD.HI.U32 R11, R7, R26, RZ ;  /* 0x0000001a070b7227 */ /* 0x000fc800078e00ff */
[----:B------:R-:W-:Y:S02]  /*1cf0*/  IMAD.MOV R15, RZ, RZ, -R15 ;  /* 0x000000ffff0f7224 */ /* 0x000fe400078e0a0f */
[----:B------:R-:W-:Y:S01]  /*1d00*/  @!P5 IMAD.IADD R8, R8, 0x1, -R3 ;  /* 0x000000010808d824 */ /* 0x000fe200078e0a03 */
[----:B------:R-:W-:Y:S01]  /*1d10*/  ISETP.GT.U32.AND P5, PT, R3, R76, PT ;  /* 0x0000004c0300720c */ /* 0x000fe20003fa4070 */
[----:B------:R-:W-:Y:S02]  /*1d20*/  IMAD.MOV R4, RZ, RZ, -R4 ;  /* 0x000000ffff047224 */ /* 0x000fe400078e0a04 */
[----:B------:R-:W-:-:S04]  /*1d30*/  IMAD.HI.U32 R13, R7, R30, RZ ;  /* 0x0000001e070d7227 */ /* 0x000fc800078e00ff */
[----:B------:R-:W-:Y:S02]  /*1d40*/  IMAD.MOV R11, RZ, RZ, -R11 ;  /* 0x000000ffff0b7224 */ /* 0x000fe400078e0a0b */
[----:B------:R-:W-:Y:S02]  /*1d50*/  IMAD.MOV.U32 R62, RZ, RZ, R34 ;  /* 0x000000ffff3e7224 */ /* 0x000fe400078e0022 */
[C---:B------:R-:W-:Y:S02]  /*1d60*/  IMAD R82, R3.reuse, R15, R82 ;  /* 0x0000000f03527224 */ /* 0x040fe400078e0252 */
[----:B------:R-:W-:Y:S02]  /*1d70*/  IMAD.MOV.U32 R70, RZ, RZ, R68 ;  /* 0x000000ffff467224 */ /* 0x000fe400078e0044 */
[----:B------:R-:W-:Y:S02]  /*1d80*/  IMAD R20, R3, R4, R20 ;  /* 0x0000000403147224 */ /* 0x000fe400078e0214 */
[----:B------:R-:W-:-:S02]  /*1d90*/  IMAD.MOV R13, RZ, RZ, -R13 ;  /* 0x000000ffff0d7224 */ /* 0x000fc400078e0a0d */
[C---:B------:R-:W-:Y:S02]  /*1da0*/  IMAD R26, R3.reuse, R11, R26 ;  /* 0x0000000b031a7224 */ /* 0x040fe400078e021a */
[----:B------:R-:W-:Y:S01]  /*1db0*/  @!P6 IMAD.MOV R62, RZ, RZ, -R62 ;  /* 0x000000ffff3ee224 */ /* 0x000fe200078e0a3e */
[C---:B------:R-:W-:Y:S01]  /*1dc0*/  ISETP.GT.U32.AND P6, PT, R3.reuse, R80, PT ;  /* 0x000000500300720c */ /* 0x040fe20003fc4070 */
[----:B------:R-:W-:Y:S01]  /*1dd0*/  @!P3 IMAD.MOV R70, RZ, RZ, -R70 ;  /* 0x000000ffff46b224 */ /* 0x000fe200078e0a46 */
[----:B------:R-:W-:Y:S01]  /*1de0*/  ISETP.GT.U32.AND P3, PT, R3, R82, PT ;  /* 0x000000520300720c */ /* 0x000fe20003f64070 */
[----:B------:R-:W-:-:S04]  /*1df0*/  IMAD.HI.U32 R7, R7, R84, RZ ;  /* 0x0000005407077227 */ /* 0x000fc800078e00ff */
[----:B------:R-:W-:Y:S02]  /*1e00*/  IMAD.MOV.U32 R64, RZ, RZ, R36 ;  /* 0x000000ffff407224 */ /* 0x000fe400078e0024 */
[--C-:B------:R-:W-:Y:S01]  /*1e10*/  @!P1 IMAD.IADD R72, R72, 0x1, -R3.reuse ;  /* 0x0000000148489824 */ /* 0x100fe200078e0a03 */
[C---:B------:R-:W-:Y:S01]  /*1e20*/  ISETP.GT.U32.AND P1, PT, R3.reuse, R20, PT ;  /* 0x000000140300720c */ /* 0x040fe20003f24070 */
[C---:B------:R-:W-:Y:S02]  /*1e30*/  IMAD R30, R3.reuse, R13, R30 ;  /* 0x0000000d031e7224 */ /* 0x040fe400078e021e */
[----:B------:R-:W-:Y:S01]  /*1e40*/  @!P4 IMAD.IADD R74, R74, 0x1, -R3 ;  /* 0x000000014a4ac824 */ /* 0x000fe200078e0a03 */
[C---:B------:R-:W-:Y:S01]  /*1e50*/  ISETP.GT.U32.AND P4, PT, R3.reuse, R26, PT ;  /* 0x0000001a0300720c */ /* 0x040fe20003f84070 */
[----:B------:R-:W-:Y:S02]  /*1e60*/  IMAD.MOV R7, RZ, RZ, -R7 ;  /* 0x000000ffff077224 */ /* 0x000fe400078e0a07 */
[----:B------:R-:W-:Y:S01]  /*1e70*/  @!P0 IMAD.MOV R64, RZ, RZ, -R64 ;  /* 0x000000ffff408224 */ /* 0x000fe200078e0a40 */
[C---:B------:R-:W-:Y:S01]  /*1e80*/  ISETP.GT.U32.AND P0, PT, R3.reuse, R78, PT ;  /* 0x0000004e0300720c */ /* 0x040fe20003f04070 */
[----:B------:R-:W-:Y:S01]  /*1e90*/  @!P5 IMAD.IADD R76, R76, 0x1, -R3 ;  /* 0x000000014c4cd824 */ /* 0x000fe200078e0a03 */
[C---:B------:R-:W-:Y:S01]  /*1ea0*/  ISETP.GT.U32.AND P5, PT, R3.reuse, R30, PT ;  /* 0x0000001e0300720c */ /* 0x040fe20003fa4070 */
[----:B------:R-:W-:-:S02]  /*1eb0*/  IMAD R84, R3, R7, R84 ;  /* 0x0000000703547224 */ /* 0x000fc400078e0254 */
[----:B------:R-:W-:Y:S01]  /*1ec0*/  IMAD.MOV.U32 R66, RZ, RZ, R52 ;  /* 0x000000ffff427224 */ /* 0x000fe200078e0034 */
[----:B------:R-:W0:Y:S01]  /*1ed0*/  LDS R7, [UR11] ;  /* 0x0000000bff077984 */ /* 0x000e220008000800 */
[--C-:B------:R-:W-:Y:S01]  /*1ee0*/  @!P6 IMAD.IADD R80, R80, 0x1, -R3.reuse ;  /* 0x000000015050e824 */ /* 0x100fe200078e0a03 */
[----:B------:R-:W-:Y:S01]  /*1ef0*/  ISETP.GT.U32.AND P6, PT, R3, R84, PT ;  /* 0x000000540300720c */ /* 0x000fe20003fc4070 */
[--C-:B------:R-:W-:Y:S01]  /*1f00*/  @!P3 IMAD.IADD R82, R82, 0x1, -R3.reuse ;  /* 0x000000015252b824 */ /* 0x100fe200078e0a03 */
[----:B------:R-:W-:Y:S01]  /*1f10*/  ISETP.GE.AND P3, PT, R27, RZ, PT ;  /* 0x000000ff1b00720c */ /* 0x000fe20003f66270 */
[----:B------:R-:W-:Y:S01]  /*1f20*/  @!P2 IMAD.MOV R66, RZ, RZ, -R66 ;  /* 0x000000ffff42a224 */ /* 0x000fe200078e0a42 */
[----:B------:R-:W-:Y:S01]  /*1f30*/  ISETP.GT.U32.AND P2, PT, R3, R8, PT ;  /* 0x000000080300720c */ /* 0x000fe20003f44070 */
[--C-:B------:R-:W-:Y:S01]  /*1f40*/  @!P1 IMAD.IADD R20, R20, 0x1, -R3.reuse ;  /* 0x0000000114149824 */ /* 0x100fe200078e0a03 */
[----:B------:R-:W-:Y:S01]  /*1f50*/  ISETP.GE.AND P1, PT, R29, RZ, PT ;  /* 0x000000ff1d00720c */ /* 0x000fe20003f26270 */
[--C-:B------:R-:W-:Y:S01]  /*1f60*/  @!P4 IMAD.IADD R26, R26, 0x1, -R3.reuse ;  /* 0x000000011a1ac824 */ /* 0x100fe200078e0a03 */
[----:B------:R-:W-:Y:S01]  /*1f70*/  ISETP.GE.AND P4, PT, R31, RZ, PT ;  /* 0x000000ff1f00720c */ /* 0x000fe20003f86270 */
[--C-:B------:R-:W-:Y:S01]  /*1f80*/  @!P0 IMAD.IADD R78, R78, 0x1, -R3.reuse ;  /* 0x000000014e4e8824 */ /* 0x100fe200078e0a03 */
[----:B------:R-:W-:Y:S01]  /*1f90*/  ISETP.GE.AND P0, PT, R5, RZ, PT ;  /* 0x000000ff0500720c */ /* 0x000fe20003f06270 */
[--C-:B------:R-:W-:Y:S01]  /*1fa0*/  @!P5 IMAD.IADD R30, R30, 0x1, -R3.reuse ;  /* 0x000000011e1ed824 */ /* 0x100fe200078e0a03 */
[----:B------:R-:W-:Y:S01]  /*1fb0*/  ISETP.GE.AND P5, PT, R33, RZ, PT ;  /* 0x000000ff2100720c */ /* 0x000fe20003fa6270 */
[--C-:B------:R-:W-:Y:S01]  /*1fc0*/  @!P6 IMAD.IADD R84, R84, 0x1, -R3.reuse ;  /* 0x000000015454e824 */ /* 0x100fe200078e0a03 */
[----:B------:R-:W1:Y:S01]  /*1fd0*/  LDC.64 R4, c[0x0][0x3a0] ;  /* 0x0000e800ff047b82 */ /* 0x000e620000000a00 */
[C---:B------:R-:W-:Y:S01]  /*1fe0*/  ISETP.GT.U32.AND P6, PT, R3.reuse, R82, PT ;  /* 0x000000520300720c */ /* 0x040fe20003fc4070 */
[----:B------:R-:W-:Y:S01]  /*1ff0*/  @!P3 IMAD.MOV R74, RZ, RZ, -R74 ;  /* 0x000000ffff4ab224 */ /* 0x000fe200078e0a4a */
[----:B------:R-:W-:Y:S01]  /*2000*/  ISETP.GT.U32.AND P3, PT, R3, R20, PT ;  /* 0x000000140300720c */ /* 0x000fe20003f64070 */
[--C-:B------:R-:W-:Y:S01]  /*2010*/  @!P2 IMAD.IADD R8, R8, 0x1, -R3.reuse ;  /* 0x000000010808a824 */ /* 0x100fe200078e0a03 */
[----:B------:R-:W-:Y:S01]  /*2020*/  ISETP.GE.AND P2, PT, R25, RZ, PT ;  /* 0x000000ff1900720c */ /* 0x000fe20003f46270 */
[----:B------:R-:W-:Y:S01]  /*2030*/  @!P1 IMAD.MOV R76, RZ, RZ, -R76 ;  /* 0x000000ffff4c9224 */ /* 0x000fe200078e0a4c */
[C---:B------:R-:W-:Y:S01]  /*2040*/  ISETP.GT.U32.AND P1, PT, R3.reuse, R26, PT ;  /* 0x0000001a0300720c */ /* 0x040fe20003f24070 */
[----:B------:R-:W-:Y:S01]  /*2050*/  @!P4 IMAD.MOV R78, RZ, RZ, -R78 ;  /* 0x000000ffff4ec224 */ /* 0x000fe200078e0a4e */
[----:B------:R-:W-:Y:S01]  /*2060*/  ISETP.GT.U32.AND P4, PT, R3, R30, PT ;  /* 0x0000001e0300720c */ /* 0x000fe20003f84070 */
[----:B------:R-:W-:Y:S01]  /*2070*/  @!P0 IMAD.MOV R8, RZ, RZ, -R8 ;  /* 0x000000ffff088224 */ /* 0x000fe200078e0a08 */
[----:B------:R-:W-:Y:S01]  /*2080*/  ISETP.GE.AND P0, PT, R35, RZ, PT ;  /* 0x000000ff2300720c */ /* 0x000fe20003f06270 */
[----:B------:R-:W-:Y:S01]  /*2090*/  @!P5 IMAD.MOV R80, RZ, RZ, -R80 ;  /* 0x000000ffff50d224 */ /* 0x000fe200078e0a50 */
[----:B------:R-:W-:Y:S01]  /*20a0*/  ISETP.GT.U32.AND P5, PT, R3, R84, PT ;  /* 0x000000540300720c */ /* 0x000fe20003fa4070 */
[--C-:B------:R-:W-:Y:S01]  /*20b0*/  @!P6 IMAD.IADD R82, R82, 0x1, -R3.reuse ;  /* 0x000000015252e824 */ /* 0x100fe200078e0a03 */
[----:B------:R-:W-:Y:S01]  /*20c0*/  ISETP.GE.AND P6, PT, R19, RZ, PT ;  /* 0x000000ff1300720c */ /* 0x000fe20003fc6270 */
[--C-:B------:R-:W-:Y:S01]  /*20d0*/  @!P3 IMAD.IADD R20, R20, 0x1, -R3.reuse ;  /* 0x000000011414b824 */ /* 0x100fe200078e0a03 */
[----:B------:R-:W-:Y:S01]  /*20e0*/  ISETP.GE.AND P3, PT, R21, RZ, PT ;  /* 0x000000ff1500720c */ /* 0x000fe20003f66270 */
[----:B------:R-:W-:Y:S01]  /*20f0*/  @!P2 IMAD.MOV R72, RZ, RZ, -R72 ;  /* 0x000000ffff48a224 */ /* 0x000fe200078e0a48 */
[----:B------:R-:W-:Y:S01]  /*2100*/  ISETP.NE.U32.AND P2, PT, R9, RZ, PT ;  /* 0x000000ff0900720c */ /* 0x000fe20003f45070 */
[--C-:B------:R-:W-:Y:S01]  /*2110*/  @!P1 IMAD.IADD R26, R26, 0x1, -R3.reuse ;  /* 0x000000011a1a9824 */ /* 0x100fe200078e0a03 */
[----:B------:R-:W-:Y:S01]  /*2120*/  ISETP.GE.AND P1, PT, R23, RZ, PT ;  /* 0x000000ff1700720c */ /* 0x000fe20003f26270 */
[--C-:B------:R-:W-:Y:S01]  /*2130*/  @!P4 IMAD.IADD R30, R30, 0x1, -R3.reuse ;  /* 0x000000011e1ec824 */ /* 0x100fe200078e0a03 */
[----:B------:R-:W-:Y:S01]  /*2140*/  ISETP.GE.AND P4, PT, R17, RZ, PT ;  /* 0x000000ff1100720c */ /* 0x000fe20003f86270 */
[----:B------:R-:W-:Y:S01]  /*2150*/  @!P0 IMAD.MOV R82, RZ, RZ, -R82 ;  /* 0x000000ffff528224 */ /* 0x000fe200078e0a52 */
[----:B------:R-:W-:Y:S01]  /*2160*/  ISETP.GE.AND P0, PT, R2, RZ, PT ;  /* 0x000000ff0200720c */ /* 0x000fe20003f06270 */
[----:B------:R-:W-:Y:S01]  /*2170*/  @!P5 IMAD.IADD R84, R84, 0x1, -R3 ;  /* 0x000000015454d824 */ /* 0x000fe200078e0a03 */
[----:B------:R-:W-:Y:S01]  /*2180*/  ISETP.NE.AND P5, PT, R50, RZ, PT ;  /* 0x000000ff3200720c */ /* 0x000fe20003fa5270 */
[----:B------:R-:W-:Y:S01]  /*2190*/  IMAD.MOV.U32 R24, RZ, RZ, R20 ;  /* 0x000000ffff187224 */ /* 0x000fe200078e0014 */
[----:B0-----:R-:W-:Y:S01]  /*21a0*/  R2UR UR10, R7 ;  /* 0x00000000070a72ca */ /* 0x001fe200000e0000 */
[----:B------:R-:W-:-:S02]  /*21b0*/  IMAD.MOV.U32 R52, RZ, RZ, R26 ;  /* 0x000000ffff347224 */ /* 0x000fc400078e001a */
[C---:B-1----:R-:W-:Y:S02]  /*21c0*/  VIADD R3, R4.reuse, 0xfffffffe ;  /* 0xfffffffe04037836 */ /* 0x042fe40000000000 */
[C---:B------:R-:W-:Y:S02]  /*21d0*/  VIADD R7, R4.reuse, 0xfffffff0 ;  /* 0xfffffff004077836 */ /* 0x040fe40000000000 */
[----:B------:R-:W-:Y:S02]  /*21e0*/  IMAD.MOV.U32 R68, RZ, RZ, R30 ;  /* 0x000000ffff447224 */ /* 0x000fe400078e001e */
[----:B------:R-:W-:Y:S01]  /*21f0*/  @!P6 IMAD.MOV R24, RZ, RZ, -R24 ;  /* 0x000000ffff18e224 */ /* 0x000fe200078e0a18 */
[----:B------:R-:W-:Y:S01]  /*2200*/  BAR.SYNC.DEFER_BLOCKING 0x0 ;  /* 0x0000000000007b1d */ /* 0x000fe20000010000 */
[----:B------:R-:W-:Y:S01]  /*2210*/  ISETP.NE.AND P6, PT, R51, RZ, PT ;  /* 0x000000ff3300720c */ /* 0x000fe20003fc5270 */
[----:B------:R-:W-:Y:S01]  /*2220*/  @!P3 IMAD.MOV R52, RZ, RZ, -R52 ;  /* 0x000000ffff34b224 */ /* 0x000fe200078e0a34 */
[----:B------:R-:W-:Y:S01]  /*2230*/  ISETP.GE.U32.AND P3, PT, R3, 0x7fffffdf, PT ;  /* 0x7fffffdf0300780c */ /* 0x000fe20003f66070 */
[----:B------:R-:W-:Y:S01]  /*2240*/  @!P1 IMAD.MOV R68, RZ, RZ, -R68 ;  /* 0x000000ffff449224 */ /* 0x000fe200078e0a44 */
[----:B------:R-:W-:Y:S01]  /*2250*/  ISETP.GE.U32.AND P1, PT, R7, 0x7fffffd1, PT ;  /* 0x7fffffd10700780c */ /* 0x000fe20003f26070 */
[----:B------:R-:W-:Y:S01]  /*2260*/  @!P4 IMAD.MOV R84, RZ, RZ, -R84 ;  /* 0x000000ffff54c224 */ /* 0x000fe200078e0a54 */
[C---:B------:R-:W-:Y:S01]  /*2270*/  SEL R30, R43.reuse, R12, !P6 ;  /* 0x0000000c2b1e7207 */ /* 0x040fe20007000000 */
[C---:B------:R-:W-:Y:S01]  /*2280*/  VIADD R3, R4.reuse, 0xffffffe9 ;  /* 0xffffffe904037836 */ /* 0x040fe20000000000 */
[C---:B------:R-:W-:Y:S01]  /*2290*/  SEL R32, R43.reuse, R14, !P6 ;  /* 0x0000000e2b207207 */ /* 0x040fe20007000000 */
[C---:B------:R-:W-:Y:S01]  /*22a0*/  VIADD R7, R4.reuse, 0xffffffed ;  /* 0xffffffed04077836 */ /* 0x040fe20000000000 */
[C---:B------:R-:W-:Y:S01]  /*22b0*/  SEL R34, R43.reuse, R16, !P6 ;  /* 0x000000102b227207 */ /* 0x040fe20007000000 */
[----:B------:R-:W-:Y:S01]  /*22c0*/  @!P0 IMAD.MOV R86, RZ, RZ, -R86 ;  /* 0x000000ffff568224 */ /* 0x000fe200078e0a56 */
[C---:B------:R-:W-:Y:S01]  /*22d0*/  SEL R36, R43.reuse, R18, !P6 ;  /* 0x000000122b247207 */ /* 0x040fe20007000000 */
[C---:B------:R-:W-:Y:S01]  /*22e0*/  VIADD R6, R4.reuse, 0xffffffe8 ;  /* 0xffffffe804067836 */ /* 0x040fe20000000000 */
[C---:B------:R-:W-:Y:S01]  /*22f0*/  SEL R41, R43.reuse, R22, !P6 ;  /* 0x000000162b297207 */ /* 0x040fe20007000000 */
[----:B------:R-:W-:Y:S01]  /*2300*/  VIADD R45, R4, 0xffffffe6 ;  /* 0xffffffe6042d7836 */ /* 0x000fe20000000000 */
[----:B------:R-:W-:-:S02]  /*2310*/  SEL R12, R43, R40, !P6 ;  /* 0x000000282b0c7207 */ /* 0x000fc40007000000 */
[C---:B------:R-:W-:Y:S02]  /*2320*/  SEL R37, R43.reuse, R24, !P6 ;  /* 0x000000182b257207 */ /* 0x040fe40007000000 */
[C---:B------:R-:W-:Y:S01]  /*2330*/  SEL R26, R43.reuse, R8, !P6 ;  /* 0x000000082b1a7207 */ /* 0x040fe20007000000 */
[----:B------:R-:W-:Y:S01]  /*2340*/  VIADD R8, R4, 0xffffffec ;  /* 0xffffffec04087836 */ /* 0x000fe20000000000 */
[C---:B------:R-:W-:Y:S02]  /*2350*/  SEL R25, R43.reuse, R10, !P6 ;  /* 0x0000000a2b197207 */ /* 0x040fe40007000000 */
[C---:B------:R-:W-:Y:S02]  /*2360*/  SEL R28, R43.reuse, R28, !P6 ;  /* 0x0000001c2b1c7207 */ /* 0x040fe40007000000 */
[C---:B------:R-:W-:Y:S02]  /*2370*/  SEL R38, R43.reuse, R38, !P6 ;  /* 0x000000262b267207 */ /* 0x040fe40007000000 */
[----:B------:R-:W-:-:S02]  /*2380*/  SEL R42, R43, R42, !P6 ;  /* 0x0000002a2b2a7207 */ /* 0x000fc40007000000 */
[C---:B------:R-:W-:Y:S02]  /*2390*/  SEL R21, R43.reuse, R44, !P6 ;  /* 0x0000002c2b157207 */ /* 0x040fe40007000000 */
[C---:B------:R-:W-:Y:S02]  /*23a0*/  SEL R16, R43.reuse, R46, !P6 ;  /* 0x0000002e2b107207 */ /* 0x040fe40007000000 */
        /* <DEDUP_REMOVED lines=17> */
[----:B------:R-:W-:Y:S01]  /*24c0*/  @!P5 LOP3.LUT R86, RZ, R50, RZ, 0x33, !PT ;  /* 0x00000032ff56d212 */ /* 0x000fe200078e33ff */
[C---:B------:R-:W-:Y:S01]  /*24d0*/  VIADD R50, R4.reuse, 0xffffffee ;  /* 0xffffffee04327836 */ /* 0x040fe20000000000 */
[----:B------:R-:W-:Y:S02]  /*24e0*/  SEL R43, R43, R84, !P6 ;  /* 0x000000542b2b7207 */ /* 0x000fe40007000000 */
[----:B------:R-:W-:Y:S01]  /*24f0*/  ISETP.GE.U32.AND P5, PT, R3, 0x7fffffca, PT ;  /* 0x7fffffca0300780c */ /* 0x000fe20003fa6070 */
[----:B------:R-:W-:Y:S01]  /*2500*/  VIADD R3, R4, 0xffffffeb ;  /* 0xffffffeb04037836 */ /* 0x000fe20000000000 */
[----:B------:R-:W-:Y:S01]  /*2510*/  ISETP.GE.U32.AND P6, PT, R7, 0x7fffffce, PT ;  /* 0x7fffffce0700780c */ /* 0x000fe20003fc6070 */
[----:B------:R-:W0:Y:S01]  /*2520*/  LDC.64 R84, c[0x0][0x3a8] ;  /* 0x0000ea00ff547b82 */ /* 0x000e220000000a00 */
[----:B------:R-:W-:Y:S01]  /*2530*/  ISETP.GE.U32.AND P4, PT, R8, 0x7fffffcd, PT ;  /* 0x7fffffcd0800780c */ /* 0x000fe20003f86070 */
[----:B------:R-:W-:Y:S01]  /*2540*/  VIADD R8, R4, 0xffffffea ;  /* 0xffffffea04087836 */ /* 0x000fe20000000000 */
[----:B------:R-:W-:Y:S01]  /*2550*/  SEL R7, RZ, 0x1fffe, P6 ;  /* 0x0001fffeff077807 */ /* 0x000fe20003000000 */
[----:B------:R-:W-:Y:S01]  /*2560*/  IMAD R103, R86, R5, RZ ;  /* 0x0000000556677224 */ /* 0x000fe200078e02ff */
[----:B------:R-:W-:Y:S01]  /*2570*/  ISETP.GE.U32.AND P6, PT, R3, 0x7fffffcc, PT ;  /* 0x7fffffcc0300780c */ /* 0x000fe20003fc6070 */
[----:B------:R-:W-:Y:S01]  /*2580*/  VIADD R3, R4, 0xffffffe5 ;  /* 0xffffffe504037836 */ /* 0x000fe20000000000 */
[----:B------:R-:W-:Y:S01]  /*2590*/  ISETP.GE.U32.AND P0, PT, R6, 0x7fffffc9, PT ;  /* 0x7fffffc90600780c */ /* 0x000fe20003f06070 */
[----:B------:R-:W-:Y:S01]  /*25a0*/  IMAD.SHL.U32 R102, R103, 0x2, RZ ;  /* 0x0000000267667824 */ /* 0x000fe200078e00ff */
[----:B------:R-:W-:-:S02]  /*25b0*/  SEL R6, RZ, 0x1, P4 ;  /* 0x00000001ff067807 */ /* 0x000fc40002000000 */
[----:B------:R-:W-:Y:S02]  /*25c0*/  SEL R44, RZ, 0x1fffe, P5 ;  /* 0x0001fffeff2c7807 */ /* 0x000fe40002800000 */
[----:B------:R-:W-:Y:S01]  /*25d0*/  ISETP.GE.U32.AND P4, PT, R8, 0x7fffffcb, PT ;  /* 0x7fffffcb0800780c */ /* 0x000fe20003f86070 */
[C---:B------:R-:W-:Y:S01]  /*25e0*/  VIADD R8, R4.reuse, 0xffffffe4 ;  /* 0xffffffe404087836 */ /* 0x040fe20000000000 */
[----:B------:R-:W-:Y:S01]  /*25f0*/  ISETP.GE.U32.AND P5, PT, R3, 0x7fffffc6, PT ;  /* 0x7fffffc60300780c */ /* 0x000fe20003fa6070 */
[----:B------:R-:W-:Y:S01]  /*2600*/  VIADD R3, R4, 0xffffffe1 ;  /* 0xffffffe104037836 */ /* 0x000fe20000000000 */
[----:B------:R-:W-:Y:S02]  /*2610*/  SEL R11, RZ, 0x1, P0 ;  /* 0x00000001ff0b7807 */ /* 0x000fe40000000000 */
[----:B------:R-:W-:Y:S02]  /*2620*/  SEL R48, RZ, 0x1fffe, P5 ;  /* 0x0001fffeff307807 */ /* 0x000fe40002800000 */
[----:B------:R-:W-:Y:S01]  /*2630*/  ISETP.GE.U32.AND P0, PT, R8, 0x7fffffc5, PT ;  /* 0x7fffffc50800780c */ /* 0x000fe20003f06070 */
[C---:B------:R-:W-:Y:S01]  /*2640*/  VIADD R8, R4.reuse, 0xffffffe7 ;  /* 0xffffffe704087836 */ /* 0x040fe20000000000 */
[----:B------:R-:W-:Y:S01]  /*2650*/  ISETP.GE.U32.AND P5, PT, R3, 0x7fffffc2, PT ;  /* 0x7fffffc20300780c */ /* 0x000fe20003fa6070 */
[----:B------:R-:W-:Y:S01]  /*2660*/  VIADD R3, R4, 0xffffffe3 ;  /* 0xffffffe304037836 */ /* 0x000fe20000000000 */
[----:B------:R-:W-:Y:S01]  /*2670*/  SEL R10, RZ, 0x7fff8, P6 ;  /* 0x0007fff8ff0a7807 */ /* 0x000fe20003000000 */
[----:B------:R-:W-:Y:S01]  /*2680*/  IMAD.IADD R11, R11, 0x1, R44 ;  /* 0x000000010b0b7824 */ /* 0x000fe200078e022c */
[----:B------:R-:W-:Y:S01]  /*2690*/  SEL R47, RZ, 0x1, P0 ;  /* 0x00000001ff2f7807 */ /* 0x000fe20000000000 */
[C---:B0-----:R-:W-:Y:S01]  /*26a0*/  IMAD R5, R84.reuse, 0xf, RZ ;  /* 0x0000000f54057824 */ /* 0x041fe200078e02ff */
[----:B------:R-:W-:Y:S01]  /*26b0*/  SEL R9, RZ, 0x4, P4 ;  /* 0x00000004ff097807 */ /* 0x000fe20002000000 */
[----:B------:R-:W-:Y:S01]  /*26c0*/  IMAD R75, R84, 0x1e, RZ ;  /* 0x0000001e544b7824 */ /* 0x000fe200078e02ff */
[----:B------:R-:W-:Y:S01]  /*26d0*/  ISETP.GE.U32.AND P0, PT, R8, 0x7fffffc8, PT ;  /* 0x7fffffc80800780c */ /* 0x000fe20003f06070 */
[C---:B------:R-:W-:Y:S01]  /*26e0*/  VIADD R8, R4.reuse, 0xffffffe2 ;  /* 0xffffffe204087836 */ /* 0x040fe20000000000 */
[----:B------:R-:W-:Y:S01]  /*26f0*/  ISETP.GE.U32.AND P6, PT, R3, 0x7fffffc4, PT ;  /* 0x7fffffc40300780c */ /* 0x000fe20003fc6070 */
[----:B------:R-:W-:Y:S01]  /*2700*/  VIADD R3, R4, 0xffffffe0 ;  /* 0xffffffe004037836 */ /* 0x000fe20000000000 */
[----:B------:R-:W-:Y:S01]  /*2710*/  ISETP.GE.U32.AND P4, PT, R45, 0x7fffffc7, PT ;  /* 0x7fffffc72d00780c */ /* 0x000fe20003f86070 */
[----:B------:R-:W-:Y:S01]  /*2720*/  IMAD.IADD R47, R47, 0x1, R48 ;  /* 0x000000012f2f7824 */ /* 0x000fe200078e0230 */
[----:B------:R-:W-:-:S02]  /*2730*/  SEL R46, RZ, 0x7fff8, P0 ;  /* 0x0007fff8ff2e7807 */ /* 0x000fc40000000000 */
[----:B------:R-:W-:Y:S02]  /*2740*/  SEL R45, RZ, 0x4, P4 ;  /* 0x00000004ff2d7807 */ /* 0x000fe40002000000 */
[----:B------:R-:W-:Y:S01]  /*2750*/  ISETP.GE.U32.AND P4, PT, R8, 0x7fffffc3, PT ;  /* 0x7fffffc30800780c */ /* 0x000fe20003f86070 */
[----:B------:R-:W-:Y:S01]  /*2760*/  VIADD R8, R4, 0xffffffef ;  /* 0xffffffef04087836 */ /* 0x000fe20000000000 */
[----:B------:R-:W-:Y:S02]  /*2770*/  ISETP.GE.U32.AND P0, PT, R3, 0x7fffffc1, PT ;  /* 0x7fffffc10300780c */ /* 0x000fe40003f06070 */
[----:B------:R-:W-:Y:S02]  /*2780*/  SEL R52, RZ, 0x1fffe, P5 ;  /* 0x0001fffeff347807 */ /* 0x000fe40002800000 */
[----:B------:R-:W-:Y:S02]  /*2790*/  SEL R51, RZ, 0x1, P0 ;  /* 0x00000001ff337807 */ /* 0x000fe40000000000 */
[----:B------:R-:W-:Y:S01]  /*27a0*/  ISETP.GE.U32.AND P5, PT, R8, 0x7fffffd0, PT ;  /* 0x7fffffd00800780c */ /* 0x000fe20003fa6070 */
[----:B------:R-:W-:Y:S01]  /*27b0*/  IMAD.IADD R8, R6, 0x1, R7 ;  /* 0x0000000106087824 */ /* 0x000fe200078e0207 */
[----:B------:R-:W-:Y:S01]  /*27c0*/  SEL R49, RZ, 0x4, P4 ;  /* 0x00000004ff317807 */ /* 0x000fe20002000000 */
[----:B------:R-:W-:Y:S01]  /*27d0*/  IMAD.IADD R51, R51, 0x1, R52 ;  /* 0x0000000133337824 */ /* 0x000fe200078e0234 */
[----:B------:R-:W-:-:S02]  /*27e0*/  ISETP.GE.U32.AND P4, PT, R50, 0x7fffffcf, PT ;  /* 0x7fffffcf3200780c */ /* 0x000fc40003f86070 */
[----:B------:R-:W-:Y:S02]  /*27f0*/  LOP3.LUT R11, R11, 0x3, RZ, 0xc0, !PT ;  /* 0x000000030b0b7812 */ /* 0x000fe400078ec0ff */
[----:B------:R-:W-:Y:S02]  /*2800*/  SEL R6, RZ, 0x4, P4 ;  /* 0x00000004ff067807 */ /* 0x000fe40002000000 */
[----:B------:R-:W-:Y:S01]  /*2810*/  IADD3 R9, PT, PT, R11, R10, R9 ;  /* 0x0000000a0b097210 */ /* 0x000fe20007ffe009 */
[----:B------:R-:W-:Y:S01]  /*2820*/  VIADD R11, R4, 0xfffffffd ;  /* 0xfffffffd040b7836 */ /* 0x000fe20000000000 */
[----:B------:R-:W-:Y:S02]  /*2830*/  SEL R7, RZ, 0x7fff8, P5 ;  /* 0x0007fff8ff077807 */ /* 0x000fe40002800000 */
[----:B------:R-:W-:Y:S02]  /*2840*/  LOP3.LUT R8, R8, 0x3, RZ, 0xc0, !PT ;  /* 0x0000000308087812 */ /* 0x000fe400078ec0ff */
[----:B------:R-:W-:-:S02]  /*2850*/  SEL R50, RZ, 0x7fff8, P6 ;  /* 0x0007fff8ff327807 */ /* 0x000fc40003000000 */
[----:B------:R-:W-:Y:S02]  /*2860*/  LOP3.LUT R51, R51, 0x3, RZ, 0xc0, !PT ;  /* 0x0000000333337812 */ /* 0x000fe400078ec0ff */
[----:B------:R-:W-:Y:S01]  /*2870*/  IADD3 R7, PT, PT, R8, R7, R6 ;  /* 0x0000000708077210 */ /* 0x000fe20007ffe006 */
[----:B------:R-:W-:Y:S01]  /*2880*/  IMAD.SHL.U32 R8, R9, 0x100, RZ ;  /* 0x0000010009087824 */ /* 0x000fe200078e00ff */
[----:B------:R-:W-:Y:S02]  /*2890*/  LOP3.LUT R47, R47, 0x3, RZ, 0xc0, !PT ;  /* 0x000000032f2f7812 */ /* 0x000fe400078ec0ff */
[----:B------:R-:W-:Y:S02]  /*28a0*/  IADD3 R49, PT, PT, R51, R50, R49 ;  /* 0x0000003233317210 */ /* 0x000fe40007ffe031 */
[----:B------:R-:W-:Y:S02]  /*28b0*/  IADD3 R45, PT, PT, R47, R46, R45 ;  /* 0x0000002e2f2d7210 */ /* 0x000fe40007ffe02d */
[----:B------:R-:W-:-:S02]  /*28c0*/  LOP3.LUT R10, R49, 0xf, RZ, 0xc0, !PT ;  /* 0x0000000f310a7812 */ /* 0x000fc400078ec0ff */
[----:B------:R-:W-:Y:S02]  /*28d0*/  LOP3.LUT R8, R8, 0xf00, RZ, 0xe2, !PT ;  /* 0x00000f0008087812 */ /* 0x000fe400078ee2ff */
[----:B------:R-:W-:Y:S01]  /*28e0*/  ISETP.GE.U32.AND P4, PT, R11, 0x7fffffde, PT ;  /* 0x7fffffde0b00780c */ /* 0x000fe20003f86070 */
[----:B------:R-:W-:Y:S01]  /*28f0*/  IMAD R10, R45, 0x10, R10 ;  /* 0x000000102d0a7824 */ /* 0x000fe200078e020a */
[----:B---3--:R-:W-:Y:S01]  /*2900*/  IADD3 R6, P6, PT, R102, UR16, RZ ;  /* 0x0000001066067c10 */ /* 0x008fe2000ffde0ff */
[----:B------:R-:W-:Y:S02]  /*2910*/  IMAD R8, R7, 0x1000, R8 ;  /* 0x0000100007087824 */ /* 0x000fe400078e0208 */
[----:B------:R-:W-:Y:S01]  /*2920*/  VIADD R11, R4, 0xffffffff ;  /* 0xffffffff040b7836 */ /* 0x000fe20000000000 */
[----:B------:R-:W-:Y:S09]  /*2930*/  BRA.U UP0, `(.L_x_5) ;  /* 0x0000000100187547 */ /* 0x000ff2000b800000 */
[----:B------:R-:W-:Y:S01]  /*2940*/  ELECT P5, URZ, PT ;  /* 0x0000000000ff782f */ /* 0x000fe200038a0000 */
[----:B------:R-:W-:Y:S01]  /*2950*/  IMAD.MOV.U32 R9, RZ, RZ, 0x1 ;  /* 0x00000001ff097424 */ /* 0x000fe200078e00ff */
[----:B------:R-:W-:Y:S01]  /*2960*/  UMOV UR6, 0x40 ;  /* 0x0000004000067882 */ /* 0x000fe20000000000 */
[----:B------:R-:W-:Y:S01]  /*2970*/  UVIRTCOUNT.DEALLOC.SMPOOL 0x80 ;  /* 0x000000800000784c */ /* 0x000fe20000000000 */
[----:B------:R-:W-:-:S09]  /*2980*/  ULEA UR6, UR5, UR6, 0x18 ;  /* 0x0000000605067291 */ /* 0x000fd2000f8ec0ff */
[----:B------:R0:W-:Y:S03]  /*2990*/  @P5 STS.U8 [UR6], R9 ;  /* 0x00000009ff005988 */ /* 0x0001e60008000006 */
.L_x_5:
[----:B------:R-:W-:Y:S01]  /*29a0*/  UIADD3 UR12, UPT, UPT, UR10, UR4, URZ ;  /* 0x000000040a0c7290 */ /* 0x000fe2000fffe0ff */
[----:B------:R-:W-:Y:S01]  /*29b0*/  LEA.HI.X.SX32 R7, R103, UR17, 0x1, P6 ;  /* 0x0000001167077c11 */ /* 0x000fe2000b0f0eff */
[----:B------:R-:W-:Y:S01]  /*29c0*/  VOTEU.ALL UP1, P2 ;  /* 0x0000000000ff7886 */ /* 0x000fe20001020000 */
[----:B------:R-:W-:Y:S01]  /*29d0*/  VOTEU.ALL UP2, P2 ;  /* 0x0000000000ff7886 */ /* 0x000fe20001040000 */
[----:B------:R-:W-:Y:S01]  /*29e0*/  IADD3 R44, P5, PT, R75, R6, RZ ;  /* 0x000000064b2c7210 */ /* 0x000fe20007fbe0ff */
[----:B------:R-:W-:Y:S01]  /*29f0*/  IMAD.SHL.U32 R89, R84, 0x2, RZ ;  /* 0x0000000254597824 */ /* 0x000fe200078e00ff */
[----:B0-----:R-:W-:Y:S01]  /*2a00*/  LOP3.LUT R9, R10, 0xff, RZ, 0xc0, !PT ;  /* 0x000000ff0a097812 */ /* 0x001fe200078ec0ff */
[----:B------:R-:W-:-:S04]  /*2a10*/  @!UP1 UIADD3 UR4, UPT, UPT, -UR7, 0x100000, URZ ;  /* 0x0010000007049890 */ /* 0x000fc8000fffe1ff */
[----:B------:R-:W-:Y:S02]  /*2a20*/  @!UP1 USHF.L.U32 UR5, UR4, 0xb, URZ ;  /* 0x0000000b04059899 */ /* 0x000fe400080006ff */
[----:B------:R-:W-:Y:S01]  /*2a30*/  @!UP1 USHF.L.U32 UR4, UR4, 0x1, URZ ;  /* 0x0000000104049899 */ /* 0x000fe200080006ff */
[----:B------:R-:W-:Y:S01]  /*2a40*/  STTM.x128 tmem[UR12], RZ ;  /* 0x000000ff000079ed */ /* 0x000fe200083c000c */
[----:B------:R-:W0:Y:S02]  /*2a50*/  FENCE.VIEW.ASYNC.T ;  /* 0x00000000000073c6 */ /* 0x000e240000000200 */
[----:B0-----:R-:W-:Y:S01]  /*2a60*/  BAR.SYNC.DEFER_BLOCKING 0x0 ;  /* 0x0000000000007b1d */ /* 0x001fe20000010000 */
[----:B------:R-:W-:Y:S01]  /*2a70*/  LEA.HI.X.SX32 R45, R5, R7, 0x1, P5 ;  /* 0x00000007052d7211 */ /* 0x000fe200028f0eff */
[----:B------:R-:W-:Y:S01]  /*2a80*/  IMAD.IADD R8, R8, 0x1, R9 ;  /* 0x0000000108087824 */ /* 0x000fe200078e0209 */
[----:B------:R-:W-:Y:S02]  /*2a90*/  ISETP.GE.U32.AND P5, PT, R11, 0x7fffffe0, PT ;  /* 0x7fffffe00b00780c */ /* 0x000fe40003fa6070 */
[----:B------:R-:W-:-:S02]  /*2aa0*/  PRMT R5, RZ, 0x7610, R5 ;  /* 0x00007610ff057816 */ /* 0x000fc40000000005 */
[----:B------:R-:W-:Y:S02]  /*2ab0*/  PRMT R46, RZ, 0x7610, R46 ;  /* 0x00007610ff2e7816 */ /* 0x000fe4000000002e */
[----:B------:R-:W-:Y:S01]  /*2ac0*/  LOP3.LUT R74, R8, 0xffff, RZ, 0xc0, !PT ;  /* 0x0000ffff084a7812 */ /* 0x000fe200078ec0ff */
[----:B------:R-:W0:Y:S02]  /*2ad0*/  FENCE.VIEW.ASYNC.S ;  /* 0x00000000000073c6 */ /* 0x000e240000000000 */
[----:B0-----:R0:W1:Y:S02]  /*2ae0*/  @!UP2 SYNCS.EXCH.64 URZ, [UR8], UR4 ;  /* 0x0000000408ffa5b2 */ /* 0x0010640008000100 */
[----:B-1----:R-:W-:Y:S01]  /*2af0*/  BAR.SYNC.DEFER_BLOCKING 0x0 ;  /* 0x0000000000007b1d */ /* 0x002fe20000010000 */
[--C-:B------:R-:W-:Y:S02]  /*2b00*/  SHF.R.U32.HI R11, RZ, 0xf, R74.reuse ;  /* 0x0000000fff0b7819 */ /* 0x100fe4000001164a */
[----:B------:R-:W-:-:S02]  /*2b10*/  SHF.R.U32.HI R47, RZ, 0xe, R74 ;  /* 0x0000000eff2f7819 */ /* 0x000fc4000001164a */
[----:B------:R-:W-:Y:S02]  /*2b20*/  PRMT R48, RZ, 0x7610, R48 ;  /* 0x00007610ff307816 */ /* 0x000fe40000000030 */
[----:B------:R-:W-:Y:S01]  /*2b30*/  PRMT R52, RZ, 0x7610, R52 ;  /* 0x00007610ff347816 */ /* 0x000fe20000000034 */
[C---:B------:R-:W-:Y:S01]  /*2b40*/  IMAD R57, R84.reuse, 0x22, RZ ;  /* 0x0000002254397824 */ /* 0x040fe200078e02ff */
[----:B------:R-:W-:Y:S02]  /*2b50*/  LOP3.LUT P6, RZ, R47, 0x1, RZ, 0xc0, !PT ;  /* 0x000000012fff7812 */ /* 0x000fe400078cc0ff */
[----:B------:R-:W-:Y:S01]  /*2b60*/  PRMT R47, RZ, 0x7610, R47 ;  /* 0x00007610ff2f7816 */ /* 0x000fe2000000002f */
[C---:B------:R-:W-:Y:S01]  /*2b70*/  IMAD R49, R84.reuse, 0x11, RZ ;  /* 0x0000001154317824 */ /* 0x040fe200078e02ff */
[----:B------:R-:W-:Y:S01]  /*2b80*/  PRMT R50, RZ, 0x7610, R50 ;  /* 0x00007610ff327816 */ /* 0x000fe20000000032 */
[C---:B------:R-:W-:Y:S02]  /*2b90*/  IMAD R87, R84.reuse, 0x9, RZ ;  /* 0x0000000954577824 */ /* 0x040fe400078e02ff */
[C---:B------:R-:W-:Y:S01]  /*2ba0*/  IMAD.SHL.U32 R88, R84.reuse, 0x4, RZ ;  /* 0x0000000454587824 */ /* 0x040fe200078e00ff */
[----:B------:R-:W-:Y:S01]  /*2bb0*/  PRMT R53, RZ, 0x7610, R53 ;  /* 0x00007610ff357816 */ /* 0x000fe20000000035 */
[----:B------:R-:W-:-:S02]  /*2bc0*/  IMAD.SHL.U32 R86, R84, 0x8, RZ ;  /* 0x0000000854567824 */ /* 0x000fc400078e00ff */
[----:B------:R-:W-:Y:S02]  /*2bd0*/  VIADD R51, R4, 0xfffffffa ;  /* 0xfffffffa04337836 */ /* 0x000fe40000000000 */
[C---:B------:R-:W-:Y:S02]  /*2be0*/  IMAD R90, R84.reuse, 0xa, RZ ;  /* 0x0000000a545a7824 */ /* 0x040fe400078e02ff */
[C---:B------:R-:W-:Y:S01]  /*2bf0*/  IMAD R91, R84.reuse, 0x5, RZ ;  /* 0x00000005545b7824 */ /* 0x040fe200078e02ff */
[----:B------:R-:W5:Y:S01]  /*2c00*/  @!P5 LDG.E.U16 R5, desc[UR22][R6.64] ;  /* 0x000000160605d981 */ /* 0x000f62000c1e1500 */
[-C--:B------:R-:W-:Y:S01]  /*2c10*/  IADD3 R8, P5, PT, R89, R6.reuse, RZ ;  /* 0x0000000659087210 */ /* 0x080fe20007fbe0ff */
[C---:B------:R-:W-:Y:S01]  /*2c20*/  IMAD R63, R84.reuse, 0x28, RZ ;  /* 0x00000028543f7824 */ /* 0x040fe200078e02ff */
[--C-:B------:R-:W-:Y:S01]  /*2c30*/  SHF.R.U32.HI R58, RZ, 0xb, R74.reuse ;  /* 0x0000000bff3a7819 */ /* 0x100fe2000001164a */
[----:B------:R1:W5:Y:S01]  /*2c40*/  @!P1 LDG.E.U16 R46, desc[UR22][R44.64] ;  /* 0x000000162c2e9981 */ /* 0x000362000c1e1500 */
[CC--:B------:R-:W-:Y:S01]  /*2c50*/  LEA R10, P1, R84.reuse, R6.reuse, 0x2 ;  /* 0x00000006540a7211 */ /* 0x0c0fe200078210ff */
[C---:B------:R-:W-:Y:S01]  /*2c60*/  IMAD R92, R84.reuse, 0xb, RZ ;  /* 0x0000000b545c7824 */ /* 0x040fe200078e02ff */
[CC--:B------:R-:W-:Y:S01]  /*2c70*/  LEA.HI.X.SX32 R9, R84.reuse, R7.reuse, 0x1, P5 ;  /* 0x0000000754097211 */ /* 0x0c0fe200028f0eff */
[C---:B------:R-:W-:Y:S01]  /*2c80*/  IMAD R67, R84.reuse, 0x2c, RZ ;  /* 0x0000002c54437824 */ /* 0x040fe200078e02ff */
[----:B------:R-:W-:Y:S01]  /*2c90*/  LOP3.LUT P5, RZ, R11, 0x1, RZ, 0xc0, !PT ;  /* 0x000000010bff7812 */ /* 0x000fe200078ac0ff */
[C---:B------:R-:W-:Y:S01]  /*2ca0*/  IMAD R69, R84.reuse, 0x2e, RZ ;  /* 0x0000002e54457824 */ /* 0x040fe200078e02ff */
[-C--:B------:R-:W-:Y:S01]  /*2cb0*/  LEA.HI.X.SX32 R11, R89, R7.reuse, 0x1, P1 ;  /* 0x00000007590b7211 */ /* 0x080fe200008f0eff */
[----:B------:R-:W5:Y:S01]  /*2cc0*/  @!P3 LDG.E.U16 R52, desc[UR22][R8.64] ;  /* 0x000000160834b981 */ /* 0x000f62000c1e1500 */
[CC--:B------:R-:W-:Y:S01]  /*2cd0*/  LEA R54, P1, R84.reuse, R6.reuse, 0x5 ;  /* 0x0000000654367211 */ /* 0x0c0fe200078228ff */
[----:B-1----:R-:W-:Y:S01]  /*2ce0*/  IMAD.SHL.U32 R45, R84, 0x10, RZ ;  /* 0x00000010542d7824 */ /* 0x002fe200078e00ff */
[----:B------:R-:W-:Y:S01]  /*2cf0*/  SHF.R.U32.HI R59, RZ, 0xa, R74 ;  /* 0x0000000aff3b7819 */ /* 0x000fe2000001164a */
[----:B------:R-:W-:Y:S01]  /*2d00*/  VIADD R44, R4, 0xfffffffb ;  /* 0xfffffffb042c7836 */ /* 0x000fe20000000000 */
[----:B------:R1:W5:Y:S01]  /*2d10*/  @!P4 LDG.E.U16 R48, desc[UR22][R10.64] ;  /* 0x000000160a30c981 */ /* 0x000362000c1e1500 */
[----:B------:R-:W-:Y:S01]  /*2d20*/  IADD3 R56, P3, PT, R57, R6, RZ ;  /* 0x0000000639387210 */ /* 0x000fe20007f7e0ff */
[----:B------:R-:W-:Y:S01]  /*2d30*/  IMAD R93, R84, 0x6, RZ ;  /* 0x00000006545d7824 */ /* 0x000fe200078e02ff */
[----:B------:R-:W-:-:S02]  /*2d40*/  LEA.HI.X.SX32 R55, R45, R7, 0x1, P1 ;  /* 0x000000072d377211 */ /* 0x000fc400008f0eff */
[----:B------:R-:W-:Y:S01]  /*2d50*/  PRMT R64, RZ, 0x7610, R64 ;  /* 0x00007610ff407816 */ /* 0x000fe20000000040 */
[----:B------:R-:W-:Y:S01]  /*2d60*/  IMAD R94, R84, 0xc, RZ ;  /* 0x0000000c545e7824 */ /* 0x000fe200078e02ff */
[----:B------:R-:W-:Y:S01]  /*2d70*/  ISETP.GE.U32.AND P1, PT, R44, 0x7fffffdc, PT ;  /* 0x7fffffdc2c00780c */ /* 0x000fe20003f26070 */
[----:B------:R-:W-:Y:S01]  /*2d80*/  VIADD R44, R4, 0xfffffff6 ;  /* 0xfffffff6042c7836 */ /* 0x000fe20000000000 */
[----:B------:R-:W5:Y:S01]  /*2d90*/  @P5 LDG.E.U16 R47, desc[UR22][R54.64] ;  /* 0x00000016362f5981 */ /* 0x000f62000c1e1500 */
[C---:B-1----:R-:W-:Y:S01]  /*2da0*/  IMAD R11, R84.reuse, 0x12, RZ ;  /* 0x00000012540b7824 */ /* 0x042fe200078e02ff */
[----:B------:R-:W-:Y:S01]  /*2db0*/  LEA.HI.X.SX32 R57, R49, R7, 0x1, P3 ;  /* 0x0000000731397211 */ /* 0x000fe200018f0eff */
[----:B------:R-:W-:Y:S01]  /*2dc0*/  IMAD R95, R84, 0x3, RZ ;  /* 0x00000003545f7824 */ /* 0x000fe200078e02ff */
[----:B------:R-:W-:Y:S02]  /*2dd0*/  ISETP.GE.U32.AND P4, PT, R44, 0x7fffffd7, PT ;  /* 0x7fffffd72c00780c */ /* 0x000fe40003f86070 */
[----:B------:R-:W-:Y:S01]  /*2de0*/  PRMT R79, RZ, 0x7610, R79 ;  /* 0x00007610ff4f7816 */ /* 0x000fe2000000004f */
[----:B------:R1:W5:Y:S01]  /*2df0*/  @P6 LDG.E.U16 R50, desc[UR22][R56.64] ;  /* 0x0000001638326981 */ /* 0x000362000c1e1500 */
[----:B------:R-:W-:-:S02]  /*2e00*/  IADD3 R44, P5, PT, R11, R6, RZ ;  /* 0x000000060b2c7210 */ /* 0x000fc40007fbe0ff */
[----:B------:R-:W-:Y:S01]  /*2e10*/  PRMT R76, RZ, 0x7610, R76 ;  /* 0x00007610ff4c7816 */ /* 0x000fe2000000004c */
[----:B------:R-:W-:Y:S01]  /*2e20*/  VIADD R65, R4, 0xfffffff2 ;  /* 0xfffffff204417836 */ /* 0x000fe20000000000 */
[----:B------:R-:W-:Y:S02]  /*2e30*/  SHF.R.U32.HI R49, RZ, 0xd, R74 ;  /* 0x0000000dff317819 */ /* 0x000fe4000001164a */
[----:B------:R-:W-:Y:S01]  /*2e40*/  PRMT R78, RZ, 0x7610, R78 ;  /* 0x00007610ff4e7816 */ /* 0x000fe2000000004e */
[C---:B------:R-:W-:Y:S01]  /*2e50*/  IMAD R96, R84.reuse, 0xe, RZ ;  /* 0x0000000e54607824 */ /* 0x040fe200078e02ff */
[C---:B------:R-:W-:Y:S02]  /*2e60*/  LEA R8, P3, R84.reuse, R6, 0x3 ;  /* 0x0000000654087211 */ /* 0x040fe400078618ff */
[----:B------:R-:W-:Y:S01]  /*2e70*/  PRMT R80, RZ, 0x7610, R80 ;  /* 0x00007610ff507816 */ /* 0x000fe20000000050 */
[C---:B------:R-:W-:Y:S01]  /*2e80*/  IMAD R97, R84.reuse, 0x7, RZ ;  /* 0x0000000754617824 */ /* 0x040fe200078e02ff */
[-C--:B------:R-:W-:Y:S01]  /*2e90*/  LEA.HI.X.SX32 R45, R87, R7.reuse, 0x1, P5 ;  /* 0x00000007572d7211 */ /* 0x080fe200028f0eff */
[----:B------:R-:W-:Y:S01]  /*2ea0*/  IMAD R98, R84, 0xd, RZ ;  /* 0x0000000d54627824 */ /* 0x000fe200078e02ff */
[----:B------:R-:W-:Y:S01]  /*2eb0*/  LOP3.LUT P5, RZ, R49, 0x1, RZ, 0xc0, !PT ;  /* 0x0000000131ff7812 */ /* 0x000fe200078ac0ff */
[----:B------:R-:W-:Y:S01]  /*2ec0*/  VIADD R10, R4, 0xfffffff7 ;  /* 0xfffffff7040a7836 */ /* 0x000fe20000000000 */
[----:B------:R-:W-:Y:S01]  /*2ed0*/  LEA.HI.X.SX32 R9, R88, R7, 0x1, P3 ;  /* 0x0000000758097211 */ /* 0x000fe200018f0eff */
[----:B-1----:R-:W-:Y:S01]  /*2ee0*/  IMAD R57, R84, 0x24, RZ ;  /* 0x0000002454397824 */ /* 0x002fe200078e02ff */
[----:B------:R-:W-:-:S02]  /*2ef0*/  PRMT R49, RZ, 0x7610, R49 ;  /* 0x00007610ff317816 */ /* 0x000fc40000000031 */
[----:B------:R-:W-:Y:S01]  /*2f00*/  PRMT R81, RZ, 0x7610, R81 ;  /* 0x00007610ff517816 */ /* 0x000fe20000000051 */
[----:B------:R-:W5:Y:S01]  /*2f10*/  @!P1 LDG.E.U16 R53, desc[UR22][R8.64] ;  /* 0x0000001608359981 */ /* 0x000f62000c1e1500 */
[----:B------:R-:W-:Y:S02]  /*2f20*/  ISETP.GE.U32.AND P3, PT, R10, 0x7fffffd8, PT ;  /* 0x7fffffd80a00780c */ /* 0x000fe40003f66070 */
[----:B------:R-:W-:Y:S01]  /*2f30*/  PRMT R83, RZ, 0x7610, R83 ;  /* 0x00007610ff537816 */ /* 0x000fe20000000053 */
[----:B------:R1:W5:Y:S01]  /*2f40*/  @!P4 LDG.E.U16 R49, desc[UR22][R44.64] ;  /* 0x000000162c31c981 */ /* 0x000362000c1e1500 */
[-C--:B------:R-:W-:Y:S01]  /*2f50*/  IADD3 R56, P1, PT, R57, R6.reuse, RZ ;  /* 0x0000000639387210 */ /* 0x080fe20007f3e0ff */
[C---:B------:R-:W-:Y:S01]  /*2f60*/  IMAD R71, R84.reuse, 0x36, RZ ;  /* 0x0000003654477824 */ /* 0x040fe200078e02ff */
[C---:B------:R-:W-:Y:S01]  /*2f70*/  LEA R10, P4, R84.reuse, R6, 0x4 ;  /* 0x00000006540a7211 */ /* 0x040fe200078820ff */
[C---:B------:R-:W-:Y:S01]  /*2f80*/  IMAD R105, R84.reuse, 0x3a, RZ ;  /* 0x0000003a54697824 */ /* 0x040fe200078e02ff */
[----:B------:R-:W-:Y:S01]  /*2f90*/  SHF.R.U32.HI R54, RZ, 0xc, R74 ;  /* 0x0000000cff367819 */ /* 0x000fe2000001164a */
[C---:B------:R-:W-:Y:S01]  /*2fa0*/  IMAD R99, R84.reuse, 0x38, RZ ;  /* 0x0000003854637824 */ /* 0x040fe200078e02ff */
[-C--:B------:R-:W-:Y:S01]  /*2fb0*/  LEA.HI.X.SX32 R57, R11, R7.reuse, 0x1, P1 ;  /* 0x000000070b397211 */ /* 0x080fe200008f0eff */
[----:B------:R-:W-:Y:S01]  /*2fc0*/  IMAD R73, R84, 0x1d, RZ ;  /* 0x0000001d54497824 */ /* 0x000fe200078e02ff */
[----:B------:R-:W-:Y:S01]  /*2fd0*/  LEA.HI.X.SX32 R11, R86, R7, 0x1, P4 ;  /* 0x00000007560b7211 */ /* 0x000fe200020f0eff */
[----:B------:R-:W-:Y:S01]  /*2fe0*/  IMAD R77, R84, 0x1f, RZ ;  /* 0x0000001f544d7824 */ /* 0x000fe200078e02ff */
[----:B------:R-:W-:Y:S01]  /*2ff0*/  LOP3.LUT P4, RZ, R54, 0x1, RZ, 0xc0, !PT ;  /* 0x0000000136ff7812 */ /* 0x000fe2000788c0ff */
[----:B0-----:R-:W0:Y:S01]  /*3000*/  LDCU UR4, c[0x0][0x3b0] ;  /* 0x00007600ff0477ac */ /* 0x001e220008000800 */
[----:B------:R-:W-:-:S02]  /*3010*/  ISETP.GE.U32.AND P1, PT, R51, 0x7fffffdb, PT ;  /* 0x7fffffdb3300780c */ /* 0x000fc40003f26070 */
[----:B------:R-:W-:Y:S01]  /*3020*/  PRMT R54, RZ, 0x7610, R54 ;  /* 0x00007610ff367816 */ /* 0x000fe20000000036 */
[C---:B-1----:R-:W-:Y:S01]  /*3030*/  IMAD R45, R84.reuse, 0x26, RZ ;  /* 0x00000026542d7824 */ /* 0x042fe200078e02ff */
[----:B------:R-:W-:Y:S01]  /*3040*/  PRMT R51, RZ, 0x7610, R51 ;  /* 0x00007610ff337816 */ /* 0x000fe20000000033 */
[----:B------:R-:W-:-:S03]  /*3050*/  IMAD R9, R84, 0x13, RZ ;  /* 0x0000001354097824 */ /* 0x000fc600078e02ff */
[----:B------:R-:W5:Y:S01]  /*3060*/  @!P3 LDG.E.U16 R54, desc[UR22][R10.64] ;  /* 0x000000160a36b981 */ /* 0x000f62000c1e1500 */
[----:B------:R-:W-:-:S03]  /*3070*/  IADD3 R44, P3, PT, R45, R6, RZ ;  /* 0x000000062d2c7210 */ /* 0x000fc60007f7e0ff */
[----:B------:R1:W5:Y:S01]  /*3080*/  @P5 LDG.E.U16 R51, desc[UR22][R56.64] ;  /* 0x0000001638335981 */ /* 0x000362000c1e1500 */
[-C--:B------:R-:W-:Y:S01]  /*3090*/  IADD3 R8, P5, PT, R90, R6.reuse, RZ ;  /* 0x000000065a087210 */ /* 0x080fe20007fbe0ff */
[----:B------:R-:W-:Y:S01]  /*30a0*/  VIADD R55, R4, 0xfffffff5 ;  /* 0xfffffff504377836 */ /* 0x000fe20000000000 */
[-C--:B------:R-:W-:Y:S02]  /*30b0*/  LEA.HI.X.SX32 R45, R9, R7.reuse, 0x1, P3 ;  /* 0x00000007092d7211 */ /* 0x080fe400018f0eff */
[----:B------:R-:W-:Y:S02]  /*30c0*/  LEA.HI.X.SX32 R9, R91, R7, 0x1, P5 ;  /* 0x000000075b097211 */ /* 0x000fe400028f0eff */
[----:B------:R-:W-:Y:S02]  /*30d0*/  LOP3.LUT P5, RZ, R58, 0x1, RZ, 0xc0, !PT ;  /* 0x000000013aff7812 */ /* 0x000fe400078ac0ff */
[----:B------:R-:W-:Y:S02]  /*30e0*/  PRMT R58, RZ, 0x7610, R58 ;  /* 0x00007610ff3a7816 */ /* 0x000fe4000000003a */
[----:B------:R-:W-:Y:S01]  /*30f0*/  ISETP.GE.U32.AND P3, PT, R55, 0x7fffffd6, PT ;  /* 0x7fffffd63700780c */ /* 0x000fe20003f66070 */
[----:B------:R-:W-:Y:S01]  /*3100*/  IMAD R55, R84, 0x14, RZ ;  /* 0x0000001454377824 */ /* 0x000fe200078e02ff */
[----:B-1----:R-:W-:Y:S01]  /*3110*/  PRMT R56, RZ, 0x7610, R56 ;  /* 0x00007610ff387816 */ /* 0x002fe20000000038 */
[----:B------:R-:W-:Y:S01]  /*3120*/  VIADD R57, R4, 0xfffffff4 ;  /* 0xfffffff404397836 */ /* 0x000fe20000000000 */
[----:B------:R-:W5:Y:S02]  /*3130*/  @!P1 LDG.E.U16 R58, desc[UR22][R8.64] ;  /* 0x00000016083a9981 */ /* 0x000f64000c1e1500 */
[----:B------:R-:W-:-:S02]  /*3140*/  IADD3 R10, P1, PT, R55, R6, RZ ;  /* 0x00000006370a7210 */ /* 0x000fc40007f3e0ff */
[----:B------:R1:W5:Y:S01]  /*3150*/  @P4 LDG.E.U16 R56, desc[UR22][R44.64] ;  /* 0x000000162c384981 */ /* 0x000362000c1e1500 */
[----:B------:R-:W-:Y:S02]  /*3160*/  IADD3 R62, P4, PT, R63, R6, RZ ;  /* 0x000000063f3e7210 */ /* 0x000fe40007f9e0ff */
[-C--:B------:R-:W-:Y:S02]  /*3170*/  LEA.HI.X.SX32 R11, R90, R7.reuse, 0x1, P1 ;  /* 0x000000075a0b7211 */ /* 0x080fe400008f0eff */
[----:B------:R-:W-:Y:S02]  /*3180*/  ISETP.GE.U32.AND P1, PT, R57, 0x7fffffd5, PT ;  /* 0x7fffffd53900780c */ /* 0x000fe40003f26070 */
[----:B------:R-:W-:Y:S02]  /*3190*/  PRMT R57, RZ, 0x7610, R57 ;  /* 0x00007610ff397816 */ /* 0x000fe40000000039 */
[----:B------:R-:W-:Y:S01]  /*31a0*/  LEA.HI.X.SX32 R63, R55, R7, 0x1, P4 ;  /* 0x00000007373f7211 */ /* 0x000fe200020f0eff */
[----:B-1----:R-:W-:Y:S01]  /*31b0*/  IMAD R45, R84, 0x2a, RZ ;  /* 0x0000002a542d7824 */ /* 0x002fe200078e02ff */
[----:B------:R-:W-:-:S02]  /*31c0*/  PRMT R55, RZ, 0x7610, R55 ;  /* 0x00007610ff377816 */ /* 0x000fc40000000037 */
[----:B------:R-:W-:Y:S01]  /*31d0*/  LOP3.LUT P4, RZ, R59, 0x1, RZ, 0xc0, !PT ;  /* 0x000000013bff7812 */ /* 0x000fe2000788c0ff */
[C---:B------:R-:W-:Y:S01]  /*31e0*/  IMAD R59, R84.reuse, 0x16, RZ ;  /* 0x00000016543b7824 */ /* 0x040fe200078e02ff */
[----:B------:R-:W5:Y:S01]  /*31f0*/  @!P3 LDG.E.U16 R57, desc[UR22][R10.64] ;  /* 0x000000160a39b981 */ /* 0x000f62000c1e1500 */
[----:B------:R-:W-:Y:S01]  /*3200*/  IMAD R9, R84, 0x15, RZ ;  /* 0x0000001554097824 */ /* 0x000fe200078e02ff */
[-C--:B------:R-:W-:Y:S02]  /*3210*/  IADD3 R44, P3, PT, R45, R6.reuse, RZ ;  /* 0x000000062d2c7210 */ /* 0x080fe40007f7e0ff */
[----:B------:R1:W5:Y:S01]  /*3220*/  @P5 LDG.E.U16 R55, desc[UR22][R62.64] ;  /* 0x000000163e375981 */ /* 0x000362000c1e1500 */
[----:B------:R-:W-:Y:S02]  /*3230*/  IADD3 R8, P5, PT, R59, R6, RZ ;  /* 0x000000063b087210 */ /* 0x000fe40007fbe0ff */
[----:B------:R-:W-:Y:S02]  /*3240*/  SHF.R.U32.HI R60, RZ, 0x9, R74 ;  /* 0x00000009ff3c7819 */ /* 0x000fe4000001164a */
[----:B------:R-:W-:-:S02]  /*3250*/  LEA.HI.X.SX32 R45, R9, R7, 0x1, P3 ;  /* 0x00000007092d7211 */ /* 0x000fc400018f0eff */
[----:B------:R-:W-:Y:S02]  /*3260*/  LEA.HI.X.SX32 R9, R92, R7, 0x1, P5 ;  /* 0x000000075c097211 */ /* 0x000fe400028f0eff */
[----:B-1----:R-:W-:Y:S02]  /*3270*/  PRMT R62, RZ, 0x7610, R62 ;  /* 0x00007610ff3e7816 */ /* 0x002fe4000000003e */
[----:B------:R-:W-:Y:S02]  /*3280*/  SHF.R.U32.HI R61, RZ, 0x8, R74 ;  /* 0x00000008ff3d7819 */ /* 0x000fe4000001164a */
[----:B------:R-:W-:Y:S02]  /*3290*/  LOP3.LUT P3, RZ, R60, 0x1, RZ, 0xc0, !PT ;  /* 0x000000013cff7812 */ /* 0x000fe4000786c0ff */
[----:B------:R-:W-:Y:S01]  /*32a0*/  PRMT R60, RZ, 0x7610, R60 ;  /* 0x00007610ff3c7816 */ /* 0x000fe2000000003c */
[----:B------:R1:W5:Y:S01]  /*32b0*/  @!P1 LDG.E.U16 R62, desc[UR22][R8.64] ;  /* 0x00000016083e9981 */ /* 0x000362000c1e1500 */
[----:B------:R-:W-:-:S02]  /*32c0*/  LOP3.LUT P5, RZ, R61, 0x1, RZ, 0xc0, !PT ;  /* 0x000000013dff7812 */ /* 0x000fc400078ac0ff */
[-C--:B------:R-:W-:Y:S01]  /*32d0*/  IADD3 R66, P1, PT, R67, R6.reuse, RZ ;  /* 0x0000000643427210 */ /* 0x080fe20007f3e0ff */
[----:B------:R-:W-:Y:S01]  /*32e0*/  IMAD R11, R84, 0x17, RZ ;  /* 0x00000017540b7824 */ /* 0x000fe200078e02ff */
[----:B------:R-:W5:Y:S01]  /*32f0*/  @P4 LDG.E.U16 R60, desc[UR22][R44.64] ;  /* 0x000000162c3c4981 */ /* 0x000f62000c1e1500 */
[----:B------:R-:W-:Y:S01]  /*3300*/  IADD3 R68, P4, PT, R69, R6, RZ ;  /* 0x0000000645447210 */ /* 0x000fe20007f9e0ff */
[C---:B------:R-:W-:Y:S01]  /*3310*/  VIADD R10, R4.reuse, 0xfffffffc ;  /* 0xfffffffc040a7836 */ /* 0x040fe20000000000 */
[-C--:B------:R-:W-:Y:S01]  /*3320*/  LEA.HI.X.SX32 R67, R59, R7.reuse, 0x1, P1 ;  /* 0x000000073b437211 */ /* 0x080fe200008f0eff */
[----:B------:R-:W-:Y:S01]  /*3330*/  VIADD R61, R4, 0xfffffff9 ;  /* 0xfffffff9043d7836 */ /* 0x000fe20000000000 */
[----:B------:R-:W-:Y:S02]  /*3340*/  PRMT R59, RZ, 0x7610, R59 ;  /* 0x00007610ff3b7816 */ /* 0x000fe4000000003b */
[----:B------:R-:W-:Y:S02]  /*3350*/  LEA.HI.X.SX32 R69, R11, R7, 0x1, P4 ;  /* 0x000000070b457211 */ /* 0x000fe400020f0eff */
[----:B------:R-:W-:-:S02]  /*3360*/  ISETP.GE.U32.AND P1, PT, R10, 0x7fffffdd, PT ;  /* 0x7fffffdd0a00780c */ /* 0x000fc40003f26070 */
[----:B------:R-:W-:Y:S01]  /*3370*/  ISETP.GE.U32.AND P4, PT, R61, 0x7fffffda, PT ;  /* 0x7fffffda3d00780c */ /* 0x000fe20003f86070 */
[----:B------:R2:W5:Y:S01]  /*3380*/  @P3 LDG.E.U16 R59, desc[UR22][R66.64] ;  /* 0x00000016423b3981 */ /* 0x000562000c1e1500 */
[-C--:B-1----:R-:W-:Y:S01]  /*3390*/  IADD3 R8, P3, PT, R93, R6.reuse, RZ ;  /* 0x000000065d087210 */ /* 0x082fe20007f7e0ff */
[----:B------:R-:W-:Y:S02]  /*33a0*/  VIADD R11, R4, 0xfffffff3 ;  /* 0xfffffff3040b7836 */ /* 0x000fe40000000000 */
[----:B------:R-:W5:Y:S01]  /*33b0*/  @P5 LDG.E.U16 R64, desc[UR22][R68.64] ;  /* 0x0000001644405981 */ /* 0x000f62000c1e1500 */
[----:B------:R-:W-:Y:S02]  /*33c0*/  IADD3 R10, P5, PT, R94, R6, RZ ;  /* 0x000000065e0a7210 */ /* 0x000fe40007fbe0ff */
[-C--:B------:R-:W-:Y:S02]  /*33d0*/  LEA.HI.X.SX32 R9, R95, R7.reuse, 0x1, P3 ;  /* 0x000000075f097211 */ /* 0x080fe400018f0eff */
[----:B------:R-:W-:Y:S01]  /*33e0*/  ISETP.GE.U32.AND P3, PT, R11, 0x7fffffd4, PT ;  /* 0x7fffffd40b00780c */ /* 0x000fe20003f66070 */
[C---:B------:R-:W-:Y:S01]  /*33f0*/  IMAD R61, R84.reuse, 0x18, RZ ;  /* 0x00000018543d7824 */ /* 0x040fe200078e02ff */
[----:B------:R-:W-:Y:S01]  /*3400*/  LEA.HI.X.SX32 R11, R93, R7, 0x1, P5 ;  /* 0x000000075d0b7211 */ /* 0x000fe200028f0eff */
[----:B--2---:R-:W-:Y:S01]  /*3410*/  IMAD R67, R84, 0x30, RZ ;  /* 0x0000003054437824 */ /* 0x004fe200078e02ff */
[----:B------:R-:W-:Y:S01]  /*3420*/  SHF.R.U32.HI R44, RZ, 0x7, R74 ;  /* 0x00000007ff2c7819 */ /* 0x000fe2000001164a */
[----:B------:R-:W5:Y:S01]  /*3430*/  @!P1 LDG.E.U16 R79, desc[UR22][R8.64] ;  /* 0x00000016084f9981 */ /* 0x000f62000c1e1500 */
[----:B------:R-:W-:-:S02]  /*3440*/  VIADD R63, R4, 0xfffffff8 ;  /* 0xfffffff8043f7836 */ /* 0x000fc40000000000 */
[----:B------:R-:W-:Y:S01]  /*3450*/  LOP3.LUT P5, RZ, R44, 0x1, RZ, 0xc0, !PT ;  /* 0x000000012cff7812 */ /* 0x000fe200078ac0ff */
[----:B------:R1:W5:Y:S01]  /*3460*/  @!P4 LDG.E.U16 R76, desc[UR22][R10.64] ;  /* 0x000000160a4cc981 */ /* 0x000362000c1e1500 */
[-C--:B------:R-:W-:Y:S02]  /*3470*/  IADD3 R44, P1, PT, R61, R6.reuse, RZ ;  /* 0x000000063d2c7210 */ /* 0x080fe40007f3e0ff */
[-C--:B------:R-:W-:Y:S02]  /*3480*/  IADD3 R66, P4, PT, R67, R6.reuse, RZ ;  /* 0x0000000643427210 */ /* 0x080fe40007f9e0ff */
[-C--:B------:R-:W-:Y:S02]  /*3490*/  LEA.HI.X.SX32 R45, R94, R7.reuse, 0x1, P1 ;  /* 0x000000075e2d7211 */ /* 0x080fe400008f0eff */
[----:B------:R-:W-:Y:S01]  /*34a0*/  LEA.HI.X.SX32 R67, R61, R7, 0x1, P4 ;  /* 0x000000073d437211 */ /* 0x000fe200020f0eff */
[----:B------:R-:W-:Y:S01]  /*34b0*/  IMAD R61, R84, 0x1a, RZ ;  /* 0x0000001a543d7824 */ /* 0x000fe200078e02ff */
[----:B------:R-:W-:Y:S01]  /*34c0*/  ISETP.GE.U32.AND P1, PT, R63, 0x7fffffd9, PT ;  /* 0x7fffffd93f00780c */ /* 0x000fe20003f26070 */
[----:B-1----:R-:W-:Y:S01]  /*34d0*/  VIADD R11, R4, 0xfffffff1 ;  /* 0xfffffff1040b7836 */ /* 0x002fe20000000000 */
[----:B------:R-:W-:Y:S01]  /*34e0*/  ISETP.GE.U32.AND P4, PT, R65, 0x7fffffd3, PT ;  /* 0x7fffffd34100780c */ /* 0x000fe20003f86070 */
[----:B------:R-:W5:Y:S01]  /*34f0*/  @!P3 LDG.E.U16 R78, desc[UR22][R44.64] ;  /* 0x000000162c4eb981 */ /* 0x000f62000c1e1500 */
[----:B------:R-:W-:-:S02]  /*3500*/  IADD3 R8, P3, PT, R96, R6, RZ ;  /* 0x0000000660087210 */ /* 0x000fc40007f7e0ff */
[----:B------:R-:W-:Y:S01]  /*3510*/  IADD3 R10, P6, PT, R61, R6, RZ ;  /* 0x000000063d0a7210 */ /* 0x000fe20007fde0ff */
[----:B------:R1:W5:Y:S01]  /*3520*/  @P5 LDG.E.U16 R80, desc[UR22][R66.64] ;  /* 0x0000001642505981 */ /* 0x000362000c1e1500 */
[----:B------:R-:W-:Y:S02]  /*3530*/  ISETP.GE.U32.AND P5, PT, R11, 0x7fffffd2, PT ;  /* 0x7fffffd20b00780c */ /* 0x000fe40003fa6070 */
[-C--:B------:R-:W-:Y:S02]  /*3540*/  LEA.HI.X.SX32 R9, R97, R7.reuse, 0x1, P3 ;  /* 0x0000000761097211 */ /* 0x080fe400018f0eff */
[----:B------:R-:W-:Y:S01]  /*3550*/  LEA.HI.X.SX32 R11, R98, R7, 0x1, P6 ;  /* 0x00000007620b7211 */ /* 0x000fe200030f0eff */
[C---:B------:R-:W-:Y:S02]  /*3560*/  IMAD R69, R84.reuse, 0x34, RZ ;  /* 0x0000003454457824 */ /* 0x040fe400078e02ff */
[----:B------:R-:W5:Y:S01]  /*3570*/  @!P1 LDG.E.U16 R81, desc[UR22][R8.64] ;  /* 0x0000001608519981 */ /* 0x000f62000c1e1500 */
[----:B-1----:R-:W-:-:S03]  /*3580*/  IMAD R67, R84, 0x32, RZ ;  /* 0x0000003254437824 */ /* 0x002fc600078e02ff */
[----:B------:R1:W5:Y:S01]  /*3590*/  @!P4 LDG.E.U16 R83, desc[UR22][R10.64] ;  /* 0x000000160a53c981 */ /* 0x000362000c1e1500 */
[C---:B------:R-:W-:Y:S01]  /*35a0*/  IMAD R45, R84.reuse, 0x19, RZ ;  /* 0x00000019542d7824 */ /* 0x040fe200078e02ff */
[-C--:B------:R-:W-:Y:S02]  /*35b0*/  IADD3 R68, P4, PT, R69, R6.reuse, RZ ;  /* 0x0000000645447210 */ /* 0x080fe40007f9e0ff */
[-C--:B------:R-:W-:Y:S01]  /*35c0*/  IADD3 R66, P1, PT, R67, R6.reuse, RZ ;  /* 0x0000000643427210 */ /* 0x080fe20007f3e0ff */
[C---:B------:R-:W-:Y:S02]  /*35d0*/  IMAD R63, R84.reuse, 0x1b, RZ ;  /* 0x0000001b543f7824 */ /* 0x040fe400078e02ff */
[C---:B-1----:R-:W-:Y:S01]  /*35e0*/  IMAD R11, R84.reuse, 0x3c, RZ ;  /* 0x0000003c540b7824 */ /* 0x042fe200078e02ff */
[----:B------:R-:W-:Y:S01]  /*35f0*/  LEA.HI.X.SX32 R67, R45, R7, 0x1, P1 ;  /* 0x000000072d437211 */ /* 0x000fe200008f0eff */
[C---:B------:R-:W-:Y:S01]  /*3600*/  IMAD R45, R84.reuse, 0x3e, RZ ;  /* 0x0000003e542d7824 */ /* 0x040fe200078e02ff */
[----:B------:R-:W-:Y:S01]  /*3610*/  SHF.R.U32.HI R44, RZ, 0x6, R74 ;  /* 0x00000006ff2c7819 */ /* 0x000fe2000001164a */
[----:B------:R-:W-:Y:S01]  /*3620*/  IMAD R65, R84, 0x1c, RZ ;  /* 0x0000001c54417824 */ /* 0x000fe200078e02ff */
[----:B------:R-:W-:-:S02]  /*3630*/  IADD3 R70, P1, PT, R71, R6, RZ ;  /* 0x0000000647467210 */ /* 0x000fc40007f3e0ff */
[-C--:B------:R-:W-:Y:S02]  /*3640*/  LEA.HI.X.SX32 R69, R61, R7.reuse, 0x1, P4 ;  /* 0x000000073d457211 */ /* 0x080fe400020f0eff */
[-C--:B------:R-:W-:Y:S02]  /*3650*/  IADD3 R10, P6, PT, R11, R6.reuse, RZ ;  /* 0x000000060b0a7210 */ /* 0x080fe40007fde0ff */
[----:B------:R-:W-:Y:S02]  /*3660*/  IADD3 R8, P4, PT, R105, R6, RZ ;  /* 0x0000000669087210 */ /* 0x000fe40007f9e0ff */
[----:B------:R-:W-:Y:S02]  /*3670*/  LOP3.LUT P3, RZ, R44, 0x1, RZ, 0xc0, !PT ;  /* 0x000000012cff7812 */ /* 0x000fe4000786c0ff */
[-C--:B------:R-:W-:Y:S02]  /*3680*/  LEA.HI.X.SX32 R71, R63, R7.reuse, 0x1, P1 ;  /* 0x000000073f477211 */ /* 0x080fe400008f0eff */
[----:B------:R-:W-:-:S02]  /*3690*/  LEA.HI.X.SX32 R11, R75, R7, 0x1, P6 ;  /* 0x000000074b0b7211 */ /* 0x000fc400030f0eff */
[-C--:B------:R-:W-:Y:S02]  /*36a0*/  LEA.HI.X.SX32 R9, R73, R7.reuse, 0x1, P4 ;  /* 0x0000000749097211 */ /* 0x080fe400020f0eff */
[-C--:B------:R-:W-:Y:S02]  /*36b0*/  IADD3 R72, P1, PT, R99, R6.reuse, RZ ;  /* 0x0000000663487210 */ /* 0x080fe40007f3e0ff */
[-C--:B------:R-:W-:Y:S02]  /*36c0*/  IADD3 R44, P6, PT, R45, R6.reuse, RZ ;  /* 0x000000062d2c7210 */ /* 0x080fe40007fde0ff */
[C---:B------:R-:W-:Y:S02]  /*36d0*/  IADD3 R6, P4, PT, R65.reuse, R6, RZ ;  /* 0x0000000641067210 */ /* 0x040fe40007f9e0ff */
[----:B------:R-:W-:Y:S02]  /*36e0*/  SHF.R.U32.HI R63, RZ, 0x4, R74 ;  /* 0x00000004ff3f7819 */ /* 0x000fe4000001164a */
[----:B------:R-:W-:-:S02]  /*36f0*/  LEA.HI.X.SX32 R73, R65, R7, 0x1, P1 ;  /* 0x0000000741497211 */ /* 0x000fc400008f0eff */
[-C--:B------:R-:W-:Y:S02]  /*3700*/  LEA.HI.X.SX32 R45, R77, R7.reuse, 0x1, P6 ;  /* 0x000000074d2d7211 */ /* 0x080fe400030f0eff */
[----:B------:R-:W-:Y:S02]  /*3710*/  LEA.HI.X.SX32 R7, R96, R7, 0x1, P4 ;  /* 0x0000000760077211 */ /* 0x000fe400020f0eff */
[----:B------:R-:W-:Y:S02]  /*3720*/  SHF.R.U32.HI R61, RZ, 0x5, R74 ;  /* 0x00000005ff3d7819 */ /* 0x000fe4000001164a */
[----:B------:R-:W-:Y:S02]  /*3730*/  LOP3.LUT P4, RZ, R63, 0x1, RZ, 0xc0, !PT ;  /* 0x000000013fff7812 */ /* 0x000fe4000788c0ff */
[----:B------:R-:W-:Y:S02]  /*3740*/  PRMT R63, RZ, 0x7610, R63 ;  /* 0x00007610ff3f7816 */ /* 0x000fe4000000003f */
[----:B------:R-:W-:-:S02]  /*3750*/  LOP3.LUT P1, RZ, R61, 0x1, RZ, 0xc0, !PT ;  /* 0x000000013dff7812 */ /* 0x000fc4000782c0ff */
[--C-:B------:R-:W-:Y:S02]  /*3760*/  SHF.R.U32.HI R75, RZ, 0x2, R74.reuse ;  /* 0x00000002ff4b7819 */ /* 0x100fe4000001164a */
[----:B------:R-:W-:Y:S01]  /*3770*/  PRMT R61, RZ, 0x7610, R61 ;  /* 0x00007610ff3d7816 */ /* 0x000fe2000000003d */
[----:B------:R-:W5:Y:S01]  /*3780*/  @P3 LDG.E.U16 R63, desc[UR22][R66.64] ;  /* 0x00000016423f3981 */ /* 0x000f62000c1e1500 */
[----:B------:R-:W-:Y:S02]  /*3790*/  LOP3.LUT R100, R101, 0x1f, RZ, 0xc0, !PT ;  /* 0x0000001f65647812 */ /* 0x000fe400078ec0ff */
[----:B------:R-:W-:Y:S02]  /*37a0*/  LOP3.LUT P3, RZ, R75, 0x1, RZ, 0xc0, !PT ;  /* 0x000000014bff7812 */ /* 0x000fe4000786c0ff */
[--C-:B------:R-:W-:Y:S01]  /*37b0*/  SHF.R.U32.HI R65, RZ, 0x3, R74.reuse ;  /* 0x00000003ff417819 */ /* 0x100fe2000001164a */
[----:B------:R1:W5:Y:S01]  /*37c0*/  @!P5 LDG.E.U16 R61, desc[UR22][R6.64] ;  /* 0x00000016063dd981 */ /* 0x000362000c1e1500 */
[----:B------:R-:W-:-:S02]  /*37d0*/  SHF.R.U32.HI R75, RZ, 0x1, R74 ;  /* 0x00000001ff4b7819 */ /* 0x000fc4000001164a */
[----:B------:R-:W-:Y:S02]  /*37e0*/  PRMT R74, RZ, 0x7610, R74 ;  /* 0x00007610ff4a7816 */ /* 0x000fe4000000004a */
[----:B------:R-:W-:Y:S01]  /*37f0*/  LOP3.LUT P5, RZ, R65, 0x1, RZ, 0xc0, !PT ;  /* 0x0000000141ff7812 */ /* 0x000fe200078ac0ff */
[----:B-1----:R-:W-:Y:S01]  /*3800*/  IMAD R6, R100, R85, RZ ;  /* 0x0000005564067224 */ /* 0x002fe200078e02ff */
[----:B------:R-:W-:Y:S02]  /*3810*/  PRMT R65, RZ, 0x7610, R65 ;  /* 0x00007610ff417816 */ /* 0x000fe40000000041 */
[----:B------:R1:W5:Y:S01]  /*3820*/  @P4 LDG.E.U16 R74, desc[UR22][R70.64] ;  /* 0x00000016464a4981 */ /* 0x000362000c1e1500 */
[----:B0-----:R-:W-:Y:S01]  /*3830*/  IMAD R25, R25, UR4, RZ ;  /* 0x0000000419197c24 */ /* 0x001fe2000f8e02ff */
[----:B------:R-:W-:Y:S01]  /*3840*/  LEA R105, P4, R6, UR18, 0x1 ;  /* 0x0000001206697c11 */ /* 0x000fe2000f8808ff */
[----:B------:R-:W-:Y:S01]  /*3850*/  IMAD R30, R30, UR4, RZ ;  /* 0x000000041e1e7c24 */ /* 0x000fe2000f8e02ff */
[----:B------:R0:W5:Y:S01]  /*3860*/  @P1 LDG.E.U16 R65, desc[UR22][R68.64] ;  /* 0x0000001644411981 */ /* 0x000162000c1e1500 */
[----:B------:R-:W-:Y:S01]  /*3870*/  IMAD R32, R32, UR4, RZ ;  /* 0x0000000420207c24 */ /* 0x000fe2000f8e02ff */
[----:B------:R-:W-:-:S02]  /*3880*/  LEA.HI.X.SX32 R6, R6, UR19, 0x1, P4 ;  /* 0x0000001306067c11 */ /* 0x000fc4000a0f0eff */
[-C--:B------:R-:W-:Y:S02]  /*3890*/  LEA R150, P4, R25, R105.reuse, 0x1 ;  /* 0x0000006919967211 */ /* 0x080fe400078808ff */
[----:B------:R-:W-:Y:S02]  /*38a0*/  LOP3.LUT P1, RZ, R75, 0x1, RZ, 0xc0, !PT ;  /* 0x000000014bff7812 */ /* 0x000fe4000782c0ff */
[----:B------:R-:W-:Y:S01]  /*38b0*/  PRMT R75, RZ, 0x7610, R75 ;  /* 0x00007610ff4b7816 */ /* 0x000fe2000000004b */
[----:B------:R-:W-:Y:S01]  /*38c0*/  IMAD R26, R26, UR4, RZ ;  /* 0x000000041a1a7c24 */ /* 0x000fe2000f8e02ff */
[-C--:B------:R-:W-:Y:S01]  /*38d0*/  LEA.HI.X.SX32 R155, R25, R6.reuse, 0x1, P4 ;  /* 0x00000006199b7211 */ /* 0x080fe200020f0eff */
[----:B------:R-:W-:Y:S01]  /*38e0*/  IMAD R36, R36, UR4, RZ ;  /* 0x0000000424247c24 */ /* 0x000fe2000f8e02ff */
[-C--:B------:R-:W-:Y:S01]  /*38f0*/  LEA R146, P6, R30, R105.reuse, 0x1 ;  /* 0x000000691e927211 */ /* 0x080fe200078c08ff */
[----:B------:R-:W-:Y:S01]  /*3900*/  IMAD R37, R37, UR4, RZ ;  /* 0x0000000425257c24 */ /* 0x000fe2000f8e02ff */
[-C--:B------:R-:W-:Y:S01]  /*3910*/  LEA R144, P4, R32, R105.reuse, 0x1 ;  /* 0x0000006920907211 */ /* 0x080fe200078808ff */
[----:B------:R2:W5:Y:S01]  /*3920*/  @P5 LDG.E.U16 R75, desc[UR22][R72.64] ;  /* 0x00000016484b5981 */ /* 0x000562000c1e1500 */
[----:B------:R-:W-:Y:S01]  /*3930*/  IMAD R28, R28, UR4, RZ ;  /* 0x000000041c1c7c24 */ /* 0x000fe2000f8e02ff */
[----:B------:R-:W-:Y:S01]  /*3940*/  LEA R82, P5, R26, R105, 0x1 ;  /* 0x000000691a527211 */ /* 0x000fe200078a08ff */
[----:B------:R-:W-:Y:S01]  /*3950*/  IMAD R41, R41, UR4, RZ ;  /* 0x0000000429297c24 */ /* 0x000fe2000f8e02ff */
[-C--:B------:R-:W-:Y:S01]  /*3960*/  LEA.HI.X.SX32 R77, R30, R6.reuse, 0x1, P6 ;  /* 0x000000061e4d7211 */ /* 0x080fe200030f0eff */
[----:B------:R-:W-:Y:S01]  /*3970*/  IMAD R42, R42, UR4, RZ ;  /* 0x000000042a2a7c24 */ /* 0x000fe2000f8e02ff */
[----:B------:R-:W-:-:S02]  /*3980*/  LEA.HI.X.SX32 R151, R32, R6, 0x1, P4 ;  /* 0x0000000620977211 */ /* 0x000fc400020f0eff */
[-C--:B-1----:R-:W-:Y:S02]  /*3990*/  LEA R70, P6, R36, R105.reuse, 0x1 ;  /* 0x0000006924467211 */ /* 0x082fe400078c08ff */
[-C--:B0-----:R-:W-:Y:S01]  /*39a0*/  LEA R68, P4, R37, R105.reuse, 0x1 ;  /* 0x0000006925447211 */ /* 0x081fe200078808ff */
[----:B------:R-:W-:Y:S01]  /*39b0*/  IMAD R34, R34, UR4, RZ ;  /* 0x0000000422227c24 */ /* 0x000fe2000f8e02ff */
[-C--:B------:R-:W-:Y:S01]  /*39c0*/  LEA.HI.X.SX32 R157, R26, R6.reuse, 0x1, P5 ;  /* 0x000000061a9d7211 */ /* 0x080fe200028f0eff */
[----:B------:R-:W-:Y:S01]  /*39d0*/  IMAD R21, R21, UR4, RZ ;  /* 0x0000000415157c24 */ /* 0x000fe2000f8e02ff */
[----:B------:R-:W-:Y:S01]  /*39e0*/  LEA R148, P5, R28, R105, 0x1 ;  /* 0x000000691c947211 */ /* 0x000fe200078a08ff */
[----:B------:R-:W-:Y:S01]  /*39f0*/  IMAD R16, R16, UR4, RZ ;  /* 0x0000000410107c24 */ /* 0x000fe2000f8e02ff */
[-C--:B------:R-:W-:Y:S02]  /*3a00*/  LEA.HI.X.SX32 R71, R36, R6.reuse, 0x1, P6 ;  /* 0x0000000624477211 */ /* 0x080fe400030f0eff */
[----:B------:R-:W-:-:S02]  /*3a10*/  LEA.HI.X.SX32 R69, R37, R6, 0x1, P4 ;  /* 0x0000000625457211 */ /* 0x000fc400020f0eff */
[CC--:B------:R-:W-:Y:S02]  /*3a20*/  LEA R140, P6, R41.reuse, R105.reuse, 0x1 ;  /* 0x00000069298c7211 */ /* 0x0c0fe400078c08ff */
[-C--:B------:R-:W-:Y:S01]  /*3a30*/  LEA R138, P4, R42, R105.reuse, 0x1 ;  /* 0x000000692a8a7211 */ /* 0x080fe200078808ff */
[----:B------:R-:W-:Y:S01]  /*3a40*/  IMAD R38, R38, UR4, RZ ;  /* 0x0000000426267c24 */ /* 0x000fe2000f8e02ff */
[-C--:B------:R-:W-:Y:S01]  /*3a50*/  LEA.HI.X.SX32 R153, R28, R6.reuse, 0x1, P5 ;  /* 0x000000061c997211 */ /* 0x080fe200028f0eff */
[----:B------:R-:W-:Y:S01]  /*3a60*/  IMAD R18, R18, UR4, RZ ;  /* 0x0000000412127c24 */ /* 0x000fe2000f8e02ff */
[----:B--2---:R-:W-:Y:S01]  /*3a70*/  LEA R72, P5, R34, R105, 0x1 ;  /* 0x0000006922487211 */ /* 0x004fe200078a08ff */
[----:B------:R-:W-:Y:S01]  /*3a80*/  IMAD R40, R40, UR4, RZ ;  /* 0x0000000428287c24 */ /* 0x000fe2000f8e02ff */
[-C--:B------:R-:W-:Y:S02]  /*3a90*/  LEA.HI.X.SX32 R149, R41, R6.reuse, 0x1, P6 ;  /* 0x0000000629957211 */ /* 0x080fe400030f0eff */
[----:B------:R-:W-:-:S02]  /*3aa0*/  LEA.HI.X.SX32 R147, R42, R6, 0x1, P4 ;  /* 0x000000062a937211 */ /* 0x000fc400020f0eff */
[-C--:B------:R-:W-:Y:S02]  /*3ab0*/  LEA R134, P6, R21, R105.reuse, 0x1 ;  /* 0x0000006915867211 */ /* 0x080fe400078c08ff */
[-C--:B------:R-:W-:Y:S01]  /*3ac0*/  LEA R132, P4, R16, R105.reuse, 0x1 ;  /* 0x0000006910847211 */ /* 0x080fe200078808ff */
[----:B------:R-:W-:Y:S01]  /*3ad0*/  IMAD R12, R12, UR4, RZ ;  /* 0x000000040c0c7c24 */ /* 0x000fe2000f8e02ff */
[-C--:B------:R-:W-:Y:S01]  /*3ae0*/  LEA.HI.X.SX32 R73, R34, R6.reuse, 0x1, P5 ;  /* 0x0000000622497211 */ /* 0x080fe200028f0eff */
[----:B------:R-:W-:Y:S01]  /*3af0*/  IMAD R22, R22, UR4, RZ ;  /* 0x0000000416167c24 */ /* 0x000fe2000f8e02ff */
[----:B------:R-:W-:Y:S01]  /*3b00*/  LEA R142, P5, R38, R105, 0x1 ;  /* 0x00000069268e7211 */ /* 0x000fe200078a08ff */
        /* <DEDUP_REMOVED lines=31> */
[-C--:B------:R-:W-:Y:S02]  /*3d00*/  LEA R32, P4, R13, R105.reuse, 0x1 ;  /* 0x000000690d207211 */ /* 0x080fe400078808ff */
[-C--:B------:R-:W-:Y:S02]  /*3d10*/  LEA.HI.X.SX32 R133, R23, R6.reuse, 0x1, P5 ;  /* 0x0000000617857211 */ /* 0x080fe400028f0eff */
[----:B------:R-:W-:Y:S02]  /*3d20*/  LEA R42, P5, R27, R105, 0x1 ;  /* 0x000000691b2a7211 */ /* 0x000fe400078a08ff */
[-C--:B------:R-:W-:Y:S02]  /*3d30*/  LEA.HI.X.SX32 R35, R39, R6.reuse, 0x1, P6 ;  /* 0x0000000627237211 */ /* 0x080fe400030f0eff */
[----:B------:R-:W-:-:S02]  /*3d40*/  LEA.HI.X.SX32 R33, R13, R6, 0x1, P4 ;  /* 0x000000060d217211 */ /* 0x000fc400020f0eff */
[-C--:B------:R-:W-:Y:S02]  /*3d50*/  LEA R28, P6, R19, R105.reuse, 0x1 ;  /* 0x00000069131c7211 */ /* 0x080fe400078c08ff */
[C---:B------:R-:W-:Y:S02]  /*3d60*/  LEA R26, P4, R20.reuse, R105, 0x1 ;  /* 0x00000069141a7211 */ /* 0x040fe400078808ff */
[-C--:B------:R-:W-:Y:S02]  /*3d70*/  LEA.HI.X.SX32 R121, R27, R6.reuse, 0x1, P5 ;  /* 0x000000061b797211 */ /* 0x080fe400028f0eff */
[-C--:B------:R-:W-:Y:S02]  /*3d80*/  LEA.HI.X.SX32 R117, R19, R6.reuse, 0x1, P6 ;  /* 0x0000000613757211 */ /* 0x080fe400030f0eff */
[----:B------:R-:W-:Y:S02]  /*3d90*/  LEA.HI.X.SX32 R27, R20, R6, 0x1, P4 ;  /* 0x00000006141b7211 */ /* 0x000fe400020f0eff */
[----:B------:R-:W-:-:S02]  /*3da0*/  PRMT R66, RZ, 0x7610, R66 ;  /* 0x00007610ff427816 */ /* 0x000fc40000000042 */
[----:B------:R-:W-:Y:S02]  /*3db0*/  PRMT R19, RZ, 0x7610, R19 ;  /* 0x00007610ff137816 */ /* 0x000fe40000000013 */
[----:B------:R-:W-:Y:S02]  /*3dc0*/  PRMT R20, RZ, 0x7610, R20 ;  /* 0x00007610ff147816 */ /* 0x000fe40000000014 */
[----:B------:R0:W5:Y:S04]  /*3dd0*/  @P3 LDG.E.U16 R66, desc[UR22][R8.64] ;  /* 0x0000001608423981 */ /* 0x000168000c1e1500 */
[----:B------:R0:W5:Y:S04]  /*3de0*/  @P1 LDG.E.U16 R19, desc[UR22][R10.64] ;  /* 0x000000160a131981 */ /* 0x000168000c1e1500 */
[----:B------:R0:W5:Y:S01]  /*3df0*/  @!P0 LDG.E.U16 R20, desc[UR22][R44.64] ;  /* 0x000000162c148981 */ /* 0x000162000c1e1500 */
[----:B------:R-:W-:-:S02]  /*3e00*/  IMAD R24, R24, UR4, RZ ;  /* 0x0000000418187c24 */ /* 0x000fc4000f8e02ff */
[----:B------:R-:W-:Y:S02]  /*3e10*/  VIADD R99, R4, 0x1f ;  /* 0x0000001f04637836 */ /* 0x000fe40000000000 */
[----:B------:R-:W-:Y:S01]  /*3e20*/  IMAD R17, R17, UR4, RZ ;  /* 0x0000000411117c24 */ /* 0x000fe2000f8e02ff */
[----:B------:R-:W-:Y:S01]  /*3e30*/  LEA R36, P5, R24, R105, 0x1 ;  /* 0x0000006918247211 */ /* 0x000fe200078a08ff */
[----:B------:R-:W-:Y:S01]  /*3e40*/  IMAD R14, R14, UR4, RZ ;  /* 0x000000040e0e7c24 */ /* 0x000fe2000f8e02ff */
[----:B------:R-:W-:Y:S01]  /*3e50*/  ISETP.GT.AND P6, PT, R99, 0x1f, PT ;  /* 0x0000001f6300780c */ /* 0x000fe20003fc4270 */
[----:B------:R-:W-:Y:S01]  /*3e60*/  IMAD R29, R29, UR4, RZ ;  /* 0x000000041d1d7c24 */ /* 0x000fe2000f8e02ff */
[----:B------:R-:W-:Y:S01]  /*3e70*/  LEA.HI.X.SX32 R37, R24, R6, 0x1, P5 ;  /* 0x0000000618257211 */ /* 0x000fe200028f0eff */
[----:B------:R-:W-:Y:S01]  /*3e80*/  IMAD R43, R43, UR4, RZ ;  /* 0x000000042b2b7c24 */ /* 0x000fe2000f8e02ff */
[----:B------:R-:W-:-:S04]  /*3e90*/  @!UP1 UIADD3 UR4, UPT, UPT, -UR7, 0x100000, URZ ;  /* 0x0010000007049890 */ /* 0x000fc8000fffe1ff */
[----:B------:R-:W-:Y:S02]  /*3ea0*/  @!UP1 USHF.L.U32 UR5, UR4, 0xb, URZ ;  /* 0x0000000b04059899 */ /* 0x000fe400080006ff */
[----:B------:R-:W-:Y:S01]  /*3eb0*/  @!UP1 USHF.L.U32 UR4, UR4, 0x1, URZ ;  /* 0x0000000104049899 */ /* 0x000fe200080006ff */
[----:B------:R-:W-:Y:S01]  /*3ec0*/  LEA R30, P5, R17, R105, 0x1 ;  /* 0x00000069111e7211 */ /* 0x000fe200078a08ff */
[----:B------:R-:W-:-:S03]  /*3ed0*/  VOTEU.ALL UP1, P2 ;  /* 0x0000000000ff7886 */ /* 0x000fc60001020000 */
[-C--:B------:R-:W-:Y:S02]  /*3ee0*/  LEA.HI.X.SX32 R31, R17, R6.reuse, 0x1, P5 ;  /* 0x00000006111f7211 */ /* 0x080fe400028f0eff */
[CC--:B------:R-:W-:Y:S02]  /*3ef0*/  LEA R24, P5, R14.reuse, R105.reuse, 0x1 ;  /* 0x000000690e187211 */ /* 0x0c0fe400078a08ff */
[-C--:B------:R-:W-:Y:S02]  /*3f00*/  LEA R22, P4, R29, R105.reuse, 0x1 ;  /* 0x000000691d167211 */ /* 0x080fe400078808ff */
[-C--:B------:R-:W-:Y:S01]  /*3f10*/  LEA.HI.X.SX32 R25, R14, R6.reuse, 0x1, P5 ;  /* 0x000000060e197211 */ /* 0x080fe200028f0eff */
[----:B------:R0:W1:Y:S01]  /*3f20*/  @!UP1 SYNCS.EXCH.64 URZ, [UR11+0x4008], UR4 ;  /* 0x004008040bff95b2 */ /* 0x0000620008000100 */
[----:B------:R-:W-:Y:S02]  /*3f30*/  LEA R105, P5, R43, R105, 0x1 ;  /* 0x000000692b697211 */ /* 0x000fe400078a08ff */
[----:B------:R-:W-:-:S02]  /*3f40*/  LEA.HI.X.SX32 R23, R29, R6, 0x1, P4 ;  /* 0x000000061d177211 */ /* 0x000fc400020f0eff */
[----:B------:R-:W-:Y:S02]  /*3f50*/  ISETP.LT.AND P4, PT, R100, R4, P6 ;  /* 0x000000046400720c */ /* 0x000fe40003781270 */
[----:B------:R-:W-:Y:S01]  /*3f60*/  LEA.HI.X.SX32 R21, R43, R6, 0x1, P5 ;  /* 0x000000062b157211 */ /* 0x000fe200028f0eff */
[----:B0-----:R-:W-:Y:S10]  /*3f70*/  @!P6 BRA `(.L_x_6) ;  /* 0x000000000044e947 */ /* 0x001ff40003800000 */
[----:B-----5:R-:W-:Y:S02]  /*3f80*/  PRMT R4, R5, 0x5410, R52 ;  /* 0x0000541005047816 */ /* 0x020fe40000000034 */
[----:B------:R-:W-:Y:S02]  /*3f90*/  PRMT R5, R48, 0x5410, R79 ;  /* 0x0000541030057816 */ /* 0x000fe4000000004f */
[----:B------:R-:W-:Y:S02]  /*3fa0*/  PRMT R6, R53, 0x5410, R58 ;  /* 0x0000541035067816 */ /* 0x000fe4000000003a */
[----:B------:R-:W-:Y:S02]  /*3fb0*/  PRMT R7, R76, 0x5410, R81 ;  /* 0x000054104c077816 */ /* 0x000fe40000000051 */
[----:B------:R-:W-:Y:S02]  /*3fc0*/  PRMT R8, R54, 0x5410, R49 ;  /* 0x0000541036087816 */ /* 0x000fe40000000031 */
[----:B------:R-:W-:-:S02]  /*3fd0*/  PRMT R9, R57, 0x5410, R62 ;  /* 0x0000541039097816 */ /* 0x000fc4000000003e */
[----:B------:R-:W-:Y:S02]  /*3fe0*/  PRMT R10, R78, 0x5410, R83 ;  /* 0x000054104e0a7816 */ /* 0x000fe40000000053 */
        /* <DEDUP_REMOVED lines=8> */
[----:B------:R-:W-:-:S04]  /*4070*/  PRMT R19, R19, 0x5410, R20 ;  /* 0x0000541013137816 */ /* 0x000fc80000000014 */
[----:B------:R0:W-:Y:S03]  /*4080*/  STTM.x16 tmem[UR12+0x80], R4 ;  /* 0x00008004000079ed */ /* 0x0001e6000824000c */
.L_x_6:
[----:B------:R-:W2:Y:S01]  /*4090*/  FENCE.VIEW.ASYNC.T ;  /* 0x00000000000073c6 */ /* 0x000ea20000000200 */
[----:B0-----:R-:W-:Y:S01]  /*40a0*/  PRMT R4, RZ, 0x7610, R4 ;  /* 0x00007610ff047816 */ /* 0x001fe20000000004 */
[----:B-----5:R-:W-:Y:S01]  /*40b0*/  IMAD.MOV.U32 R83, RZ, RZ, R157 ;  /* 0x000000ffff537224 */ /* 0x020fe200078e009d */
[----:B-12---:R-:W-:Y:S01]  /*40c0*/  BAR.SYNC.DEFER_BLOCKING 0x0 ;  /* 0x0000000000007b1d */ /* 0x006fe20000010000 */
[----:B------:R-:W-:Y:S01]  /*40d0*/  PRMT R6, RZ, 0x7610, R6 ;  /* 0x00007610ff067816 */ /* 0x000fe20000000006 */
[----:B------:R-:W-:Y:S01]  /*40e0*/  IMAD.MOV.U32 R78, RZ, RZ, R148 ;  /* 0x000000ffff4e7224 */ /* 0x000fe200078e0094 */
        /* <DEDUP_REMOVED lines=60> */
[----:B------:R-:W2:Y:S01]  /*44b0*/  @P4 LDG.E.U16 R4, desc[UR22][R82.64] ;  /* 0x0000001652044981 */ /* 0x000ea2000c1e1500 */
[----:B------:R-:W-:Y:S01]  /*44c0*/  IMAD.MOV.U32 R45, RZ, RZ, R129 ;  /* 0x000000ffff2d7224 */ /* 0x000fe200078e0081 */
[----:B------:R-:W0:Y:S01]  /*44d0*/  LDCU UR4, c[0x0][0x3a0] ;  /* 0x00007400ff0477ac */ /* 0x000e220008000800 */
[----:B------:R-:W-:Y:S01]  /*44e0*/  IMAD.MOV.U32 R29, RZ, RZ, R117 ;  /* 0x000000ffff1d7224 */ /* 0x000fe200078e0075 */
[----:B------:R-:W3:Y:S01]  /*44f0*/  @P4 LDG.E.U16 R6, desc[UR22][R78.64] ;  /* 0x000000164e064981 */ /* 0x000ee2000c1e1500 */
[----:B------:R-:W-:-:S03]  /*4500*/  IMAD.MOV.U32 R20, RZ, RZ, R105 ;  /* 0x000000ffff147224 */ /* 0x000fc600078e0069 */
[----:B------:R-:W4:Y:S04]  /*4510*/  @P4 LDG.E.U16 R8, desc[UR22][R74.64] ;  /* 0x000000164a084981 */ /* 0x000f28000c1e1500 */
        /* <DEDUP_REMOVED lines=28> */
[----:B------:R-:W4:Y:S01]  /*46e0*/  @P4 LDG.E.U16 R127, desc[UR22][R20.64] ;  /* 0x00000016147f4981 */ /* 0x000f22000c1e1500 */
[----:B------:R-:W-:-:S02]  /*46f0*/  SHF.R.S32.HI R117, RZ, 0x6, R101 ;  /* 0x00000006ff757819 */ /* 0x000fc40000011465 */
[----:B------:R-:W-:Y:S02]  /*4700*/  SHF.R.S32.HI R120, RZ, 0x1f, R103 ;  /* 0x0000001fff787819 */ /* 0x000fe40000011467 */
[----:B------:R-:W-:Y:S01]  /*4710*/  SGXT R117, R117, 0x1 ;  /* 0x000000017575781a */ /* 0x000fe20000000200 */
[----:B------:R-:W-:Y:S01]  /*4720*/  IMAD.SHL.U32 R105, R84, 0x20, RZ ;  /* 0x0000002054697824 */ /* 0x000fe200078e00ff */
[----:B------:R-:W-:Y:S01]  /*4730*/  SHF.L.U64.HI R103, R103, 0x1, R120 ;  /* 0x0000000167677819 */ /* 0x000fe20000010278 */
[----:B------:R-:W-:Y:S01]  /*4740*/  IMAD.SHL.U32 R101, R101, 0x2, RZ ;  /* 0x0000000265657824 */ /* 0x000fe200078e00ff */
[----:B------:R-:W-:Y:S01]  /*4750*/  LOP3.LUT R120, R117, 0x90, RZ, 0xc0, !PT ;  /* 0x0000009075787812 */ /* 0x000fe200078ec0ff */
[----:B------:R-:W-:-:S03]  /*4760*/  IMAD.WIDE R102, R105, 0x2, R102 ;  /* 0x0000000269667825 */ /* 0x000fc600078e0266 */
[----:B------:R-:W-:Y:S01]  /*4770*/  LOP3.LUT R101, R120, 0x7e, R101, 0x78, !PT ;  /* 0x0000007e78657812 */ /* 0x000fe200078e7865 */
[----:B0-----:R-:W-:Y:S01]  /*4780*/  UIADD3 UR5, UPT, UPT, UR4, 0x1f, URZ ;  /* 0x0000001f04057890 */ /* 0x001fe2000fffe0ff */
[----:B------:R-:W-:Y:S02]  /*4790*/  IADD3 R152, P0, PT, R102, UR16, RZ ;  /* 0x0000001066987c10 */ /* 0x000fe4000ff1e0ff */
[----:B------:R-:W-:Y:S01]  /*47a0*/  LOP3.LUT R102, R101, 0x20, RZ, 0x3c, !PT ;  /* 0x0000002065667812 */ /* 0x000fe200078e3cff */
[----:B------:R-:W-:Y:S01]  /*47b0*/  USHF.R.S32.HI UR4, URZ, 0x1f, UR5 ;  /* 0x0000001fff047899 */ /* 0x000fe20008011405 */
[----:B------:R-:W-:-:S03]  /*47c0*/  IADD3.X R153, PT, PT, R103, UR17, RZ, P0, !PT ;  /* 0x0000001167997c10 */ /* 0x000fc600087fe4ff */
[----:B------:R-:W-:Y:S01]  /*47d0*/  ULEA.HI UR4, UR4, UR5, URZ, 0x5 ;  /* 0x0000000504047291 */ /* 0x000fe2000f8f28ff */
[----:B------:R-:W-:-:S03]  /*47e0*/  ISETP.NE.U32.AND P0, PT, RZ, UR9, PT ;  /* 0x00000009ff007c0c */ /* 0x000fc6000bf05070 */
[----:B------:R-:W-:Y:S01]  /*47f0*/  USHF.R.S32.HI UR4, URZ, 0x5, UR4 ;  /* 0x00000005ff047899 */ /* 0x000fe20008011404 */
[----:B------:R-:W-:-:S03]  /*4800*/  ISETP.LT.OR P1, PT, R99, 0x20, P0 ;  /* 0x000000206300780c */ /* 0x000fc60000721670 */
[----:B------:R-:W-:-:S04]  /*4810*/  UISETP.LT.AND UP1, UPT, UR4, 0x1, UPT ;  /* 0x000000010400788c */ /* 0x000fc8000bf21270 */
[----:B------:R-:W-:Y:S01]  /*4820*/  USEL UR4, UR4, 0x1, !UP1 ;  /* 0x0000000104047887 */ /* 0x000fe2000c800000 */
[----:B------:R-:W-:Y:S01]  /*4830*/  IMAD.SHL.U32 R121, R85, 0x20, RZ ;  /* 0x0000002055797824 */ /* 0x000fe200078e00ff */
[----:B------:R-:W-:Y:S02]  /*4840*/  SHF.R.S32.HI R85, RZ, 0x1f, R84 ;  /* 0x0000001fff557819 */ /* 0x000fe40000011454 */
[----:B------:R-:W-:Y:S01]  /*4850*/  UIADD3 UR9, UPT, UPT, UR4, -0x1, URZ ;  /* 0xffffffff04097890 */ /* 0x000fe2000fffe0ff */
[C---:B------:R-:W-:Y:S02]  /*4860*/  IMAD R119, R84.reuse, 0xf, RZ ;  /* 0x0000000f54777824 */ /* 0x040fe400078e02ff */
[C---:B------:R-:W-:Y:S01]  /*4870*/  IMAD R117, R84.reuse, 0x11, RZ ;  /* 0x0000001154757824 */ /* 0x040fe200078e02ff */
[----:B------:R-:W-:Y:S02]  /*4880*/  UISETP.NE.U32.AND UP1, UPT, UR9, URZ, UPT ;  /* 0x000000ff0900728c */ /* 0x000fe4000bf25070 */
[----:B------:R-:W-:Y:S01]  /*4890*/  UIADD3 UR13, UPT, UPT, UR10, 0x80, URZ ;  /* 0x000000800a0d7890 */ /* 0x000fe2000fffe0ff */
[C---:B------:R-:W-:Y:S01]  /*48a0*/  IMAD R103, R84.reuse, 0x1e, RZ ;  /* 0x0000001e54677824 */ /* 0x040fe200078e02ff */
[----:B------:R-:W-:-:S02]  /*48b0*/  SHF.L.U64.HI R85, R84, 0x1, R85 ;  /* 0x0000000154557819 */ /* 0x000fc40000010255 */
[----:B------:R-:W-:Y:S02]  /*48c0*/  SHF.R.S32.HI R120, RZ, 0x1f, R89 ;  /* 0x0000001fff787819 */ /* 0x000fe40000011459 */
[----:B------:R-:W-:Y:S02]  /*48d0*/  SHF.R.S32.HI R122, RZ, 0x1f, R95 ;  /* 0x0000001fff7a7819 */ /* 0x000fe4000001145f */
[----:B------:R-:W-:Y:S02]  /*48e0*/  SHF.R.S32.HI R124, RZ, 0x1f, R91 ;  /* 0x0000001fff7c7819 */ /* 0x000fe4000001145b */
[----:B------:R-:W-:Y:S02]  /*48f0*/  SHF.R.S32.HI R126, RZ, 0x1f, R97 ;  /* 0x0000001fff7e7819 */ /* 0x000fe40000011461 */
[----:B------:R-:W-:Y:S02]  /*4900*/  SHF.R.S32.HI R128, RZ, 0x1f, R87 ;  /* 0x0000001fff807819 */ /* 0x000fe40000011457 */
[----:B------:R-:W-:-:S02]  /*4910*/  SHF.R.S32.HI R129, RZ, 0x1f, R90 ;  /* 0x0000001fff817819 */ /* 0x000fc4000001145a */
[----:B------:R-:W-:Y:S02]  /*4920*/  SHF.R.S32.HI R131, RZ, 0x1f, R94 ;  /* 0x0000001fff837819 */ /* 0x000fe4000001145e */
[----:B------:R-:W-:Y:S02]  /*4930*/  SHF.R.S32.HI R133, RZ, 0x1f, R96 ;  /* 0x0000001fff857819 */ /* 0x000fe40000011460 */
[----:B------:R-:W-:Y:S02]  /*4940*/  SHF.R.S32.HI R134, RZ, 0x1f, R119 ;  /* 0x0000001fff867819 */ /* 0x000fe40000011477 */
[----:B------:R-:W-:Y:S01]  /*4950*/  SHF.R.S32.HI R136, RZ, 0x1f, R117 ;  /* 0x0000001fff887819 */ /* 0x000fe20000011475 */
[----:B--2---:R-:W-:Y:S04]  /*4960*/  STS.U16 [R101+UR11], R4 ;  /* 0x0000000465007988 */ /* 0x004fe8000800040b */
[----:B---3--:R-:W-:Y:S04]  /*4970*/  STS.U16 [R101+UR11+0x200], R6 ;  /* 0x0002000665007988 */ /* 0x008fe8000800040b */
[----:B----4-:R-:W-:Y:S04]  /*4980*/  STS.U16 [R101+UR11+0x400], R8 ;  /* 0x0004000865007988 */ /* 0x010fe8000800040b */
[----:B------:R-:W-:Y:S04]  /*4990*/  STS.U16 [R101+UR11+0x600], R10 ;  /* 0x0006000a65007988 */ /* 0x000fe8000800040b */
        /* <DEDUP_REMOVED lines=11> */
[----:B------:R0:W-:Y:S04]  /*4a50*/  STS.U16 [R101+UR11+0x1e00], R118 ;  /* 0x001e007665007988 */ /* 0x0001e8000800040b */
        /* <DEDUP_REMOVED lines=13> */
[----:B------:R2:W-:Y:S04]  /*4b30*/  STS.U16 [R102+UR11+0x1b00], R123 ;  /* 0x001b007b66007988 */ /* 0x0005e8000800040b */
[----:B------:R-:W-:Y:S04]  /*4b40*/  STS.U16 [R102+UR11+0x1d00], R125 ;  /* 0x001d007d66007988 */ /* 0x000fe8000800040b */
[----:B------:R3:W-:Y:S01]  /*4b50*/  STS.U16 [R102+UR11+0x1f00], R127 ;  /* 0x001f007f66007988 */ /* 0x0007e2000800040b */
[----:B------:R4:W-:Y:S06]  /*4b60*/  MEMBAR.ALL.CTA ;  /* 0x0000000000007992 */ /* 0x0009ec0000008000 */
[----:B----4-:R-:W4:Y:S01]  /*4b70*/  FENCE.VIEW.ASYNC.S ;  /* 0x00000000000073c6 */ /* 0x010f220000000000 */
[----:B0-----:R-:W-:-:S02]  /*4b80*/  IMAD.SHL.U32 R118, R84, 0x10, RZ ;  /* 0x0000001054767824 */ /* 0x001fc400078e00ff */
[C---:B------:R-:W-:Y:S02]  /*4b90*/  IMAD R116, R84.reuse, 0x12, RZ ;  /* 0x0000001254747824 */ /* 0x040fe400078e02ff */
[C---:B-1----:R-:W-:Y:S02]  /*4ba0*/  IMAD R115, R84.reuse, 0x13, RZ ;  /* 0x0000001354737824 */ /* 0x042fe400078e02ff */
[C---:B------:R-:W-:Y:S02]  /*4bb0*/  IMAD R114, R84.reuse, 0x14, RZ ;  /* 0x0000001454727824 */ /* 0x040fe400078e02ff */
[C---:B------:R-:W-:Y:S02]  /*4bc0*/  IMAD R113, R84.reuse, 0x15, RZ ;  /* 0x0000001554717824 */ /* 0x040fe400078e02ff */
[C---:B------:R-:W-:Y:S02]  /*4bd0*/  IMAD R112, R84.reuse, 0x16, RZ ;  /* 0x0000001654707824 */ /* 0x040fe400078e02ff */
[----:B------:R-:W-:-:S02]  /*4be0*/  IMAD R111, R84, 0x17, RZ ;  /* 0x00000017546f7824 */ /* 0x000fc400078e02ff */
[C---:B------:R-:W-:Y:S02]  /*4bf0*/  IMAD R110, R84.reuse, 0x18, RZ ;  /* 0x00000018546e7824 */ /* 0x040fe400078e02ff */
[C---:B------:R-:W-:Y:S02]  /*4c00*/  IMAD R109, R84.reuse, 0x19, RZ ;  /* 0x00000019546d7824 */ /* 0x040fe400078e02ff */
[C---:B------:R-:W-:Y:S02]  /*4c10*/  IMAD R108, R84.reuse, 0x1a, RZ ;  /* 0x0000001a546c7824 */ /* 0x040fe400078e02ff */
[C---:B------:R-:W-:Y:S02]  /*4c20*/  IMAD R107, R84.reuse, 0x1b, RZ ;  /* 0x0000001b546b7824 */ /* 0x040fe400078e02ff */
[C---:B------:R-:W-:Y:S02]  /*4c30*/  IMAD R106, R84.reuse, 0x1c, RZ ;  /* 0x0000001c546a7824 */ /* 0x040fe400078e02ff */
[C---:B------:R-:W-:Y:S01]  /*4c40*/  IMAD R104, R84.reuse, 0x1d, RZ ;  /* 0x0000001d54687824 */ /* 0x040fe200078e02ff */
[----:B--2---:R-:W-:Y:S01]  /*4c50*/  SHF.R.S32.HI R123, RZ, 0x1f, R88 ;  /* 0x0000001fff7b7819 */ /* 0x004fe20000011458 */
[----:B------:R-:W-:Y:S01]  /*4c60*/  IMAD R84, R84, 0x1f, RZ ;  /* 0x0000001f54547824 */ /* 0x000fe200078e02ff */
[----:B------:R-:W-:-:S02]  /*4c70*/  SHF.R.S32.HI R4, RZ, 0x1f, R93 ;  /* 0x0000001fff047819 */ /* 0x000fc4000001145d */
[----:B---3--:R-:W-:Y:S02]  /*4c80*/  SHF.R.S32.HI R127, RZ, 0x1f, R86 ;  /* 0x0000001fff7f7819 */ /* 0x008fe40000011456 */
        /* <DEDUP_REMOVED lines=15> */
[----:B----4-:R-:W-:Y:S06]  /*4d80*/  BAR.SYNC.DEFER_BLOCKING 0x0 ;  /* 0x0000000000007b1d */ /* 0x010fec0000010000 */
[----:B------:R-:W-:Y:S05]  /*4d90*/  @P1 BRA `(.L_x_7) ;  /* 0x00000000004c1947 */ /* 0x000fea0003800000 */
[----:B------:R-:W-:Y:S01]  /*4da0*/  USHF.R.U32.HI UR6, URZ, 0x4, UR11 ;  /* 0x00000004ff067899 */ /* 0x000fe2000801160b */
[----:B------:R-:W-:Y:S01]  /*4db0*/  UMOV UR14, 0xfffffffe ;  /* 0xfffffffe000e7882 */ /* 0x000fe20000000000 */
[----:B------:R-:W-:Y:S02]  /*4dc0*/  UMOV UR15, 0x7fffbfdf ;  /* 0x7fffbfdf000f7882 */ /* 0x000fe40000000000 */
[----:B------:R-:W-:Y:S01]  /*4dd0*/  USGXT.U32 UR6, UR6, 0xe ;  /* 0x0000000e0606789a */ /* 0x000fe20008000000 */
[----:B------:R-:W-:Y:S01]  /*4de0*/  UMOV UR7, URZ ;  /* 0x000000ff00077c82 */ /* 0x000fe20008000000 */
[----:B------:R-:W-:Y:S02]  /*4df0*/  UIADD3 UR16, UPT, UPT, UR10, 0x88, URZ ;  /* 0x000000880a107890 */ /* 0x000fe4000fffe0ff */
[----:B------:R-:W-:Y:S01]  /*4e00*/  UIADD3.64 UR14, UPT, UPT, UR6, -UR14, URZ ;  /* 0x8000000e060e7297 */ /* 0x000fe2000fffe0ff */
[----:B------:R-:W-:Y:S01]  /*4e10*/  UMOV UR18, 0x0 ;  /* 0x0000000000127882 */ /* 0x000fe20000000000 */
[----:B------:R-:W-:Y:S01]  /*4e20*/  UMOV UR19, 0x8200490 ;  /* 0x0820049000137882 */ /* 0x000fe20000000000 */
[----:B------:R-:W-:Y:S01]  /*4e30*/  UMOV UR4, UR8 ;  /* 0x0000000800047c82 */ /* 0x000fe20008000000 */
[----:B------:R-:W-:Y:S01]  /*4e40*/  UMOV UR5, URZ ;  /* 0x000000ff00057c82 */ /* 0x000fe20008000000 */
[----:B------:R-:W-:Y:S01]  /*4e50*/  UMOV UR7, 0x80004020 ;  /* 0x8000402000077882 */ /* 0x000fe20000000000 */
[----:B------:R-:W-:Y:S01]  /*4e60*/  UMOV UR20, 0x0 ;  /* 0x0000000000147882 */ /* 0x000fe20000000000 */
[----:B------:R-:W-:Y:S01]  /*4e70*/  UMOV UR21, 0x8200490 ;  /* 0x0820049000157882 */ /* 0x000fe20000000000 */
[----:B------:R-:W-:Y:S01]  /*4e80*/  UMOV UR4, UR4 ;  /* 0x0000000400047c82 */ /* 0x000fe20008000000 */
[----:B------:R0:W-:Y:S01]  /*4e90*/  UTCHMMA tmem[UR13], gdesc[UR6], tmem[UR10], tmem[UR18], idesc[UR19], !UPT ;  /* 0x00ff12060d0079ea */ /* 0x0001e2000f80000a */
[----:B------:R0:W-:Y:S01]  /*4ea0*/  UTCHMMA tmem[UR16], gdesc[UR14], tmem[UR10], tmem[UR20], idesc[UR21], UPT ;  /* 0x00ff140e100079ea */ /* 0x0001e2000b80000a */
[----:B------:R0:W-:Y:S01]  /*4eb0*/  UTCBAR [UR4], URZ ;  /* 0x000000ff040073e9 */ /* 0x0001e200080000ff */
[----:B------:R-:W-:Y:S01]  /*4ec0*/  NOP ;  /* 0x0000000000007918 */ /* 0x000fe20000000000 */
.L_x_7:
[----:B------:R-:W-:Y:S01]  /*4ed0*/  SHF.R.S32.HI R6, RZ, 0x1f, R103 ;  /* 0x0000001fff067819 */ /* 0x000fe20000011467 */
[----:B0-----:R-:W-:Y:S01]  /*4ee0*/  UMOV UR4, URZ ;  /* 0x000000ff00047c82 */ /* 0x001fe20008000000 */
[----:B------:R-:W-:Y:S01]  /*4ef0*/  SHF.R.S32.HI R11, RZ, 0x1f, R84 ;  /* 0x0000001fff0b7819 */ /* 0x000fe20000011454 */
[----:B------:R-:W-:Y:S06]  /*4f00*/  BRA.U !UP1, `(.L_x_8) ;  /* 0x0000001909007547 */ /* 0x000fec000b800000 */
[----:B------:R-:W-:Y:S01]  /*4f10*/  UIADD3 UR5, UPT, UPT, UR11, 0x2000, URZ ;  /* 0x000020000b057890 */ /* 0x000fe2000fffe0ff */
[----:B------:R-:W-:Y:S01]  /*4f20*/  SHF.L.U64.HI R120, R89, 0x1, R120 ;  /* 0x0000000159787819 */ /* 0x000fe20000010278 */
[----:B------:R-:W-:Y:S01]  /*4f30*/  UMOV UR14, 0xfffffffe ;  /* 0xfffffffe000e7882 */ /* 0x000fe20000000000 */
[----:B------:R-:W-:Y:S01]  /*4f40*/  SHF.L.U64.HI R122, R95, 0x1, R122 ;  /* 0x000000015f7a7819 */ /* 0x000fe2000001027a */
[----:B------:R-:W-:Y:S01]  /*4f50*/  USHF.R.U32.HI UR5, URZ, 0x4, UR5 ;  /* 0x00000004ff057899 */ /* 0x000fe20008011605 */
[----:B------:R-:W-:Y:S01]  /*4f60*/  SHF.L.U64.HI R123, R88, 0x1, R123 ;  /* 0x00000001587b7819 */ /* 0x000fe2000001027b */
[----:B------:R-:W-:Y:S01]  /*4f70*/  UMOV UR15, 0x7fffbfdf ;  /* 0x7fffbfdf000f7882 */ /* 0x000fe20000000000 */
[----:B------:R-:W-:Y:S01]  /*4f80*/  SHF.L.U64.HI R124, R91, 0x1, R124 ;  /* 0x000000015b7c7819 */ /* 0x000fe2000001027c */
[----:B------:R-:W-:Y:S01]  /*4f90*/  USGXT.U32 UR6, UR5, 0xe ;  /* 0x0000000e0506789a */ /* 0x000fe20008000000 */
[----:B------:R-:W-:Y:S01]  /*4fa0*/  SHF.L.U64.HI R125, R93, 0x1, R4 ;  /* 0x000000015d7d7819 */ /* 0x000fe20000010204 */
[----:B------:R-:W-:Y:S01]  /*4fb0*/  UMOV UR7, URZ ;  /* 0x000000ff00077c82 */ /* 0x000fe20008000000 */
[----:B------:R-:W-:Y:S01]  /*4fc0*/  SHF.L.U64.HI R126, R97, 0x1, R126 ;  /* 0x00000001617e7819 */ /* 0x000fe2000001027e */
[----:B------:R-:W-:Y:S01]  /*4fd0*/  UIADD3.64 UR14, UPT, UPT, UR6, -UR14, URZ ;  /* 0x8000000e060e7297 */ /* 0x000fe2000fffe0ff */
[----:B------:R-:W-:Y:S01]  /*4fe0*/  SHF.L.U64.HI R127, R86, 0x1, R127 ;  /* 0x00000001567f7819 */ /* 0x000fe2000001027f */
[----:B------:R-:W-:Y:S01]  /*4ff0*/  UMOV UR20, UR9 ;  /* 0x0000000900147c82 */ /* 0x000fe20008000000 */
[----:B------:R-:W-:Y:S01]  /*5000*/  SHF.L.U64.HI R128, R87, 0x1, R128 ;  /* 0x0000000157807819 */ /* 0x000fe20000010280 */
[----:B------:R-:W-:Y:S01]  /*5010*/  UMOV UR21, 0x1 ;  /* 0x0000000100157882 */ /* 0x000fe20000000000 */
[----:B------:R-:W-:Y:S01]  /*5020*/  SHF.L.U64.HI R129, R90, 0x1, R129 ;  /* 0x000000015a817819 */ /* 0x000fe20000010281 */
[----:B------:R-:W-:Y:S01]  /*5030*/  UMOV UR5, URZ ;  /* 0x000000ff00057c82 */ /* 0x000fe20008000000 */
[----:B------:R-:W-:-:S02]  /*5040*/  SHF.L.U64.HI R130, R92, 0x1, R5 ;  /* 0x000000015c827819 */ /* 0x000fc40000010205 */
[----:B------:R-:W-:Y:S02]  /*5050*/  SHF.L.U64.HI R131, R94, 0x1, R131 ;  /* 0x000000015e837819 */ /* 0x000fe40000010283 */
[----:B------:R-:W-:Y:S02]  /*5060*/  SHF.L.U64.HI R132, R98, 0x1, R7 ;  /* 0x0000000162847819 */ /* 0x000fe40000010207 */
[----:B------:R-:W-:Y:S02]  /*5070*/  SHF.L.U64.HI R133, R96, 0x1, R133 ;  /* 0x0000000160857819 */ /* 0x000fe40000010285 */
[----:B------:R-:W-:Y:S02]  /*5080*/  SHF.L.U64.HI R134, R119, 0x1, R134 ;  /* 0x0000000177867819 */ /* 0x000fe40000010286 */
[----:B------:R-:W-:Y:S02]  /*5090*/  SHF.L.U64.HI R135, R118, 0x1, R135 ;  /* 0x0000000176877819 */ /* 0x000fe40000010287 */
        /* <DEDUP_REMOVED lines=14> */
[----:B------:R-:W-:-:S07]  /*5180*/  SHF.L.U64.HI R150, R84, 0x1, R11 ;  /* 0x0000000154967819 */ /* 0x000fce000001020b */
.L_x_11:
[-C--:B0-----:R-:W-:Y:S02]  /*5190*/  LEA R4, P1, R89, R152.reuse, 0x1 ;  /* 0x0000009859047211 */ /* 0x081fe400078208ff */
[----:B------:R-:W-:Y:S02]  /*51a0*/  ISETP.GT.AND P5, PT, R3, 0x2, PT ;  /* 0x000000020300780c */ /* 0x000fe40003fa4270 */
[----:B------:R-:W-:Y:S01]  /*51b0*/  PRMT R16, RZ, 0x7610, R16 ;  /* 0x00007610ff107816 */ /* 0x000fe20000000010 */
[----:B------:R-:W-:Y:S01]  /*51c0*/  IMAD.X R5, R153, 0x1, R120, P1 ;  /* 0x0000000199057824 */ /* 0x000fe200008e0678 */
[----:B------:R-:W-:Y:S02]  /*51d0*/  LEA R6, P1, R95, R152, 0x1 ;  /* 0x000000985f067211 */ /* 0x000fe400078208ff */
[C---:B------:R-:W-:Y:S02]  /*51e0*/  ISETP.GT.AND P4, PT, R3.reuse, 0x3, PT ;  /* 0x000000030300780c */ /* 0x040fe40003f84270 */
[----:B------:R-:W-:Y:S01]  /*51f0*/  ISETP.GT.AND P3, PT, R3, 0x4, PT ;  /* 0x000000040300780c */ /* 0x000fe20003f64270 */
[----:B------:R-:W-:Y:S01]  /*5200*/  IMAD.X R7, R153, 0x1, R122, P1 ;  /* 0x0000000199077824 */ /* 0x000fe200008e067a */
[----:B------:R-:W-:-:S02]  /*5210*/  ISETP.GT.AND P1, PT, R3, 0x5, PT ;  /* 0x000000050300780c */ /* 0x000fc40003f24270 */
[-C--:B------:R-:W-:Y:S01]  /*5220*/  LEA R10, P6, R91, R152.reuse, 0x1 ;  /* 0x000000985b0a7211 */ /* 0x080fe200078c08ff */
[----:B------:R0:W2:Y:S01]  /*5230*/  @P5 LDG.E.U16 R16, desc[UR22][R4.64] ;  /* 0x0000001604105981 */ /* 0x0000a2000c1e1500 */
[-C--:B------:R-:W-:Y:S02]  /*5240*/  LEA R8, P5, R88, R152.reuse, 0x1 ;  /* 0x0000009858087211 */ /* 0x080fe400078a08ff */
[----:B------:R-:W-:Y:S01]  /*5250*/  PRMT R17, RZ, 0x7610, R17 ;  /* 0x00007610ff117816 */ /* 0x000fe20000000011 */
[C---:B------:R-:W-:Y:S01]  /*5260*/  IMAD.X R11, R153.reuse, 0x1, R124, P6 ;  /* 0x00000001990b7824 */ /* 0x040fe200030e067c */
[----:B------:R-:W-:Y:S01]  /*5270*/  PRMT R18, RZ, 0x7610, R18 ;  /* 0x00007610ff127816 */ /* 0x000fe20000000012 */
[----:B------:R-:W-:Y:S01]  /*5280*/  IMAD.X R9, R153, 0x1, R123, P5 ;  /* 0x0000000199097824 */ /* 0x000fe200028e067b */
[----:B------:R-:W-:Y:S02]  /*5290*/  PRMT R19, RZ, 0x7610, R19 ;  /* 0x00007610ff137816 */ /* 0x000fe40000000013 */
[----:B------:R1:W2:Y:S01]  /*52a0*/  @P4 LDG.E.U16 R17, desc[UR22][R6.64] ;  /* 0x0000001606114981 */ /* 0x0002a2000c1e1500 */
[----:B0-----:R-:W-:-:S02]  /*52b0*/  LEA R4, P5, R93, R152, 0x1 ;  /* 0x000000985d047211 */ /* 0x001fc400078a08ff */
[C---:B------:R-:W-:Y:S01]  /*52c0*/  ISETP.GT.AND P4, PT, R3.reuse, 0x6, PT ;  /* 0x000000060300780c */ /* 0x040fe20003f84270 */
[----:B------:R0:W3:Y:S01]  /*52d0*/  @P3 LDG.E.U16 R18, desc[UR22][R8.64] ;  /* 0x0000001608123981 */ /* 0x0000e2000c1e1500 */
[----:B------:R-:W-:Y:S01]  /*52e0*/  ISETP.GT.AND P3, PT, R3, 0x7, PT ;  /* 0x000000070300780c */ /* 0x000fe20003f64270 */
[----:B------:R-:W-:Y:S01]  /*52f0*/  IMAD.X R5, R153, 0x1, R125, P5 ;  /* 0x0000000199057824 */ /* 0x000fe200028e067d */
[----:B------:R-:W-:Y:S01]  /*5300*/  PRMT R155, RZ, 0x7610, R155 ;  /* 0x00007610ff9b7816 */ /* 0x000fe2000000009b */
[----:B------:R4:W3:Y:S01]  /*5310*/  @P1 LDG.E.U16 R19, desc[UR22][R10.64] ;  /* 0x000000160a131981 */ /* 0x0008e2000c1e1500 */
[----:B------:R-:W-:Y:S02]  /*5320*/  ISETP.GT.AND P1, PT, R3, 0x8, PT ;  /* 0x000000080300780c */ /* 0x000fe40003f24270 */
[-C--:B-1----:R-:W-:Y:S02]  /*5330*/  LEA R6, P6, R97, R152.reuse, 0x1 ;  /* 0x0000009861067211 */ /* 0x082fe400078c08ff */
[----:B0-----:R-:W-:-:S02]  /*5340*/  LEA R8, P5, R86, R152, 0x1 ;  /* 0x0000009856087211 */ /* 0x001fc400078a08ff */
[----:B------:R-:W-:Y:S01]  /*5350*/  PRMT R157, RZ, 0x7610, R157 ;  /* 0x00007610ff9d7816 */ /* 0x000fe2000000009d */
[C---:B------:R-:W-:Y:S01]  /*5360*/  IMAD.X R7, R153.reuse, 0x1, R126, P6 ;  /* 0x0000000199077824 */ /* 0x040fe200030e067e */
[----:B------:R-:W-:Y:S01]  /*5370*/  PRMT R156, RZ, 0x7610, R156 ;  /* 0x00007610ff9c7816 */ /* 0x000fe2000000009c */
[----:B------:R-:W-:Y:S01]  /*5380*/  IMAD.X R9, R153, 0x1, R127, P5 ;  /* 0x0000000199097824 */ /* 0x000fe200028e067f */
[----:B----4-:R-:W-:Y:S01]  /*5390*/  LEA R10, P6, R87, R152, 0x1 ;  /* 0x00000098570a7211 */ /* 0x010fe200078c08ff */
[----:B------:R0:W5:Y:S01]  /*53a0*/  @P4 LDG.E.U16 R155, desc[UR22][R4.64] ;  /* 0x00000016049b4981 */ /* 0x000162000c1e1500 */
[----:B------:R-:W-:-:S03]  /*53b0*/  ISETP.GT.AND P4, PT, R3, 0x9, PT ;  /* 0x000000090300780c */ /* 0x000fc60003f84270 */
[----:B------:R-:W5:Y:S01]  /*53c0*/  @P1 LDG.E.U16 R157, desc[UR22][R8.64] ;  /* 0x00000016089d1981 */ /* 0x000f62000c1e1500 */
[----:B------:R-:W-:Y:S01]  /*53d0*/  ISETP.GT.AND P1, PT, R3, 0xb, PT ;  /* 0x0000000b0300780c */ /* 0x000fe20003f24270 */
[----:B------:R-:W-:Y:S02]  /*53e0*/  IMAD.X R11, R153, 0x1, R128, P6 ;  /* 0x00000001990b7824 */ /* 0x000fe400030e0680 */
[----:B------:R1:W5:Y:S01]  /*53f0*/  @P3 LDG.E.U16 R156, desc[UR22][R6.64] ;  /* 0x00000016069c3981 */ /* 0x000362000c1e1500 */
[----:B------:R-:W-:Y:S02]  /*5400*/  ISETP.GT.AND P3, PT, R3, 0xa, PT ;  /* 0x0000000a0300780c */ /* 0x000fe40003f64270 */
[-C--:B0-----:R-:W-:Y:S02]  /*5410*/  LEA R4, P5, R90, R152.reuse, 0x1 ;  /* 0x000000985a047211 */ /* 0x081fe400078a08ff */
[----:B------:R-:W-:Y:S02]  /*5420*/  PRMT R160, RZ, 0x7610, R160 ;  /* 0x00007610ffa07816 */ /* 0x000fe400000000a0 */
[----:B-1----:R-:W-:Y:S01]  /*5430*/  LEA R6, P6, R92, R152, 0x1 ;  /* 0x000000985c067211 */ /* 0x002fe200078c08ff */
[----:B------:R-:W-:Y:S01]  /*5440*/  IMAD.X R5, R153, 0x1, R129, P5 ;  /* 0x0000000199057824 */ /* 0x000fe200028e0681 */
[----:B------:R-:W-:-:S03]  /*5450*/  PRMT R158, RZ, 0x7610, R158 ;  /* 0x00007610ff9e7816 */ /* 0x000fc6000000009e */
[----:B------:R-:W-:Y:S01]  /*5460*/  IMAD.X R7, R153, 0x1, R130, P6 ;  /* 0x0000000199077824 */ /* 0x000fe200030e0682 */
[----:B------:R-:W-:Y:S02]  /*5470*/  PRMT R159, RZ, 0x7610, R159 ;  /* 0x00007610ff9f7816 */ /* 0x000fe4000000009f */
[----:B------:R-:W-:Y:S01]  /*5480*/  LEA R8, P5, R94, R152, 0x1 ;  /* 0x000000985e087211 */ /* 0x000fe200078a08ff */
[----:B------:R0:W5:Y:S04]  /*5490*/  @P4 LDG.E.U16 R158, desc[UR22][R10.64] ;  /* 0x000000160a9e4981 */ /* 0x000168000c1e1500 */
[----:B------:R-:W5:Y:S01]  /*54a0*/  @P1 LDG.E.U16 R160, desc[UR22][R6.64] ;  /* 0x0000001606a01981 */ /* 0x000f62000c1e1500 */
[----:B------:R-:W-:Y:S01]  /*54b0*/  ISETP.GT.AND P1, PT, R3, 0xe, PT ;  /* 0x0000000e0300780c */ /* 0x000fe20003f24270 */
[----:B------:R-:W-:Y:S01]  /*54c0*/  IMAD.X R9, R153, 0x1, R131, P5 ;  /* 0x0000000199097824 */ /* 0x000fe200028e0683 */
[C---:B------:R-:W-:Y:S01]  /*54d0*/  ISETP.GT.AND P4, PT, R3.reuse, 0xc, PT ;  /* 0x0000000c0300780c */ /* 0x040fe20003f84270 */
[----:B------:R1:W5:Y:S01]  /*54e0*/  @P3 LDG.E.U16 R159, desc[UR22][R4.64] ;  /* 0x00000016049f3981 */ /* 0x000362000c1e1500 */
[----:B------:R-:W-:-:S02]  /*54f0*/  ISETP.GT.AND P3, PT, R3, 0xd, PT ;  /* 0x0000000d0300780c */ /* 0x000fc40003f64270 */
        /* <DEDUP_REMOVED lines=23> */
[----:B------:R-:W5:Y:S04]  /*5670*/  @P4 LDG.E.U16 R164, desc[UR22][R6.64] ;  /* 0x0000001606a44981 */ /* 0x000f68000c1e1500 */
[----:B------:R-:W5:Y:S01]  /*5680*/  @P1 LDG.E.U16 R166, desc[UR22][R10.64] ;  /* 0x000000160aa61981 */ /* 0x000f62000c1e1500 */
[----:B------:R-:W-:Y:S01]  /*5690*/  ISETP.GT.AND P1, PT, R3, 0x14, PT ;  /* 0x000000140300780c */ /* 0x000fe20003f24270 */
[----:B------:R-:W-:Y:S01]  /*56a0*/  IMAD.X R13, R153, 0x1, R137, P5 ;  /* 0x00000001990d7824 */ /* 0x000fe200028e0689 */
[----:B------:R-:W-:Y:S01]  /*56b0*/  ISETP.GT.AND P4, PT, R3, 0x12, PT ;  /* 0x000000120300780c */ /* 0x000fe20003f84270 */
[----:B------:R0:W5:Y:S01]  /*56c0*/  @P3 LDG.E.U16 R165, desc[UR22][R8.64] ;  /* 0x0000001608a53981 */ /* 0x000162000c1e1500 */
[----:B------:R-:W-:-:S02]  /*56d0*/  PRMT R169, RZ, 0x7610, R169 ;  /* 0x00007610ffa97816 */ /* 0x000fc400000000a9 */
[----:B------:R-:W-:Y:S02]  /*56e0*/  ISETP.GT.AND P3, PT, R3, 0x13, PT ;  /* 0x000000130300780c */ /* 0x000fe40003f64270 */
[----:B0-----:R-:W-:Y:S02]  /*56f0*/  LEA R8, P5, R114, R152, 0x1 ;  /* 0x0000009872087211 */ /* 0x001fe400078a08ff */
[----:B------:R-:W-:-:S03]  /*5700*/  PRMT R167, RZ, 0x7610, R167 ;  /* 0x00007610ffa77816 */ /* 0x000fc600000000a7 */
[----:B------:R-:W-:Y:S01]  /*5710*/  IMAD.X R9, R153, 0x1, R139, P5 ;  /* 0x0000000199097824 */ /* 0x000fe200028e068b */
[-C--:B------:R-:W-:Y:S02]  /*5720*/  LEA R4, P5, R113, R152.reuse, 0x1 ;  /* 0x0000009871047211 */ /* 0x080fe400078a08ff */
[----:B------:R-:W-:Y:S01]  /*5730*/  LEA R6, P6, R115, R152, 0x1 ;  /* 0x0000009873067211 */ /* 0x000fe200078c08ff */
[----:B------:R0:W5:Y:S01]  /*5740*/  @P4 LDG.E.U16 R167, desc[UR22][R12.64] ;  /* 0x000000160ca74981 */ /* 0x000162000c1e1500 */
[----:B------:R-:W-:-:S03]  /*5750*/  PRMT R168, RZ, 0x7610, R168 ;  /* 0x00007610ffa87816 */ /* 0x000fc600000000a8 */
[----:B------:R1:W5:Y:S01]  /*5760*/  @P1 LDG.E.U16 R169, desc[UR22][R8.64] ;  /* 0x0000001608a91981 */ /* 0x000362000c1e1500 */
[----:B------:R-:W-:Y:S01]  /*5770*/  ISETP.GT.AND P1, PT, R3, 0x17, PT ;  /* 0x000000170300780c */ /* 0x000fe20003f24270 */
[C---:B------:R-:W-:Y:S02]  /*5780*/  IMAD.X R5, R153.reuse, 0x1, R140, P5 ;  /* 0x0000000199057824 */ /* 0x040fe400028e068c */
[----:B------:R-:W-:Y:S01]  /*5790*/  IMAD.X R7, R153, 0x1, R138, P6 ;  /* 0x0000000199077824 */ /* 0x000fe200030e068a */
[----:B0-----:R-:W-:Y:S02]  /*57a0*/  LEA R12, P5, R111, R152, 0x1 ;  /* 0x000000986f0c7211 */ /* 0x001fe400078a08ff */
[----:B------:R-:W-:Y:S02]  /*57b0*/  PRMT R172, RZ, 0x7610, R172 ;  /* 0x00007610ffac7816 */ /* 0x000fe400000000ac */
[----:B------:R0:W5:Y:S01]  /*57c0*/  @P3 LDG.E.U16 R168, desc[UR22][R6.64] ;  /* 0x0000001606a83981 */ /* 0x000162000c1e1500 */
[----:B------:R-:W-:Y:S01]  /*57d0*/  ISETP.GT.AND P4, PT, R3, 0x15, PT ;  /* 0x000000150300780c */ /* 0x000fe20003f84270 */
[----:B------:R-:W-:Y:S01]  /*57e0*/  IMAD.X R13, R153, 0x1, R142, P5 ;  /* 0x00000001990d7824 */ /* 0x000fe200028e068e */
[----:B------:R-:W-:-:S02]  /*57f0*/  ISETP.GT.AND P3, PT, R3, 0x16, PT ;  /* 0x000000160300780c */ /* 0x000fc40003f64270 */
[-C--:B------:R-:W-:Y:S02]  /*5800*/  LEA R10, P6, R112, R152.reuse, 0x1 ;  /* 0x00000098700a7211 */ /* 0x080fe400078c08ff */
[----:B------:R-:W5:Y:S01]  /*5810*/  @P1 LDG.E.U16 R172, desc[UR22][R12.64] ;  /* 0x000000160cac1981 */ /* 0x000f62000c1e1500 */
[----:B------:R-:W-:Y:S02]  /*5820*/  ISETP.GT.AND P1, PT, R3, 0x19, PT ;  /* 0x000000190300780c */ /* 0x000fe40003f24270 */
[----:B------:R-:W-:Y:S01]  /*5830*/  PRMT R170, RZ, 0x7610, R170 ;  /* 0x00007610ffaa7816 */ /* 0x000fe200000000aa */
[----:B------:R-:W-:Y:S01]  /*5840*/  IMAD.X R11, R153, 0x1, R141, P6 ;  /* 0x00000001990b7824 */ /* 0x000fe200030e068d */
[----:B------:R-:W-:Y:S02]  /*5850*/  PRMT R171, RZ, 0x7610, R171 ;  /* 0x00007610ffab7816 */ /* 0x000fe400000000ab */
[-C--:B-1----:R-:W-:Y:S02]  /*5860*/  LEA R8, P5, R109, R152.reuse, 0x1 ;  /* 0x000000986d087211 */ /* 0x082fe400078a08ff */
[----:B0-----:R-:W-:Y:S01]  /*5870*/  LEA R6, P6, R110, R152, 0x1 ;  /* 0x000000986e067211 */ /* 0x001fe200078c08ff */
[----:B------:R0:W5:Y:S01]  /*5880*/  @P4 LDG.E.U16 R170, desc[UR22][R4.64] ;  /* 0x0000001604aa4981 */ /* 0x000162000c1e1500 */
[----:B------:R-:W-:Y:S01]  /*5890*/  PRMT R174, RZ, 0x7610, R174 ;  /* 0x00007610ffae7816 */ /* 0x000fe200000000ae */
[----:B------:R-:W-:Y:S01]  /*58a0*/  IMAD.X R9, R153, 0x1, R144, P5 ;  /* 0x0000000199097824 */ /* 0x000fe200028e0690 */
[C---:B------:R-:W-:Y:S01]  /*58b0*/  ISETP.GT.AND P4, PT, R3.reuse, 0x1a, PT ;  /* 0x0000001a0300780c */ /* 0x040fe20003f84270 */
[----:B------:R1:W5:Y:S01]  /*58c0*/  @P3 LDG.E.U16 R171, desc[UR22][R10.64] ;  /* 0x000000160aab3981 */ /* 0x000362000c1e1500 */
[----:B------:R-:W-:Y:S01]  /*58d0*/  ISETP.GT.AND P3, PT, R3, 0x18, PT ;  /* 0x000000180300780c */ /* 0x000fe20003f64270 */
[----:B------:R-:W-:-:S02]  /*58e0*/  IMAD.X R7, R153, 0x1, R143, P6 ;  /* 0x0000000199077824 */ /* 0x000fc400030e068f */
[----:B------:R-:W5:Y:S01]  /*58f0*/  @P1 LDG.E.U16 R174, desc[UR22][R8.64] ;  /* 0x0000001608ae1981 */ /* 0x000f62000c1e1500 */
[-C--:B0-----:R-:W-:Y:S02]  /*5900*/  LEA R4, P6, R108, R152.reuse, 0x1 ;  /* 0x000000986c047211 */ /* 0x081fe400078c08ff */
[----:B------:R-:W-:Y:S02]  /*5910*/  PRMT R173, RZ, 0x7610, R173 ;  /* 0x00007610ffad7816 */ /* 0x000fe400000000ad */
[-C--:B-1----:R-:W-:Y:S01]  /*5920*/  LEA R10, P1, R107, R152.reuse, 0x1 ;  /* 0x000000986b0a7211 */ /* 0x082fe200078208ff */
[----:B------:R-:W-:Y:S01]  /*5930*/  IMAD.X R5, R153, 0x1, R145, P6 ;  /* 0x0000000199057824 */ /* 0x000fe200030e0691 */
[----:B------:R-:W-:Y:S02]  /*5940*/  PRMT R175, RZ, 0x7610, R175 ;  /* 0x00007610ffaf7816 */ /* 0x000fe400000000af */
[----:B------:R-:W-:Y:S01]  /*5950*/  ISETP.GT.AND P5, PT, R3, 0x1b, PT ;  /* 0x0000001b0300780c */ /* 0x000fe20003fa4270 */
[----:B------:R-:W-:Y:S01]  /*5960*/  IMAD.X R11, R153, 0x1, R146, P1 ;  /* 0x00000001990b7824 */ /* 0x000fe200008e0692 */
[----:B------:R-:W-:Y:S01]  /*5970*/  LEA R12, P6, R106, R152, 0x1 ;  /* 0x000000986a0c7211 */ /* 0x000fe200078c08ff */
[----:B------:R-:W5:Y:S01]  /*5980*/  @P3 LDG.E.U16 R173, desc[UR22][R6.64] ;  /* 0x0000001606ad3981 */ /* 0x000f62000c1e1500 */
[----:B------:R-:W-:-:S02]  /*5990*/  ISETP.GT.AND P1, PT, R3, RZ, PT ;  /* 0x000000ff0300720c */ /* 0x000fc40003f24270 */
[C---:B------:R-:W-:Y:S01]  /*59a0*/  ISETP.GT.AND P3, PT, R3.reuse, 0x1d, PT ;  /* 0x0000001d0300780c */ /* 0x040fe20003f64270 */
[----:B------:R0:W5:Y:S01]  /*59b0*/  @P4 LDG.E.U16 R175, desc[UR22][R4.64] ;  /* 0x0000001604af4981 */ /* 0x000162000c1e1500 */
[----:B------:R-:W-:Y:S01]  /*59c0*/  ISETP.GT.AND P4, PT, R3, 0x1c, PT ;  /* 0x0000001c0300780c */ /* 0x000fe20003f84270 */
[C---:B------:R-:W-:Y:S01]  /*59d0*/  IMAD.X R13, R153.reuse, 0x1, R147, P6 ;  /* 0x00000001990d7824 */ /* 0x040fe200030e0693 */
[----:B------:R-:W-:Y:S02]  /*59e0*/  LEA R14, P6, R104, R152, 0x1 ;  /* 0x00000098680e7211 */ /* 0x000fe400078c08ff */
[----:B------:R-:W-:Y:S02]  /*59f0*/  PRMT R176, RZ, 0x7610, R176 ;  /* 0x00007610ffb07816 */ /* 0x000fe400000000b0 */
[----:B------:R-:W-:Y:S01]  /*5a00*/  PRMT R177, RZ, 0x7610, R177 ;  /* 0x00007610ffb17816 */ /* 0x000fe200000000b1 */
[----:B------:R-:W-:Y:S01]  /*5a10*/  IMAD.X R15, R153, 0x1, R148, P6 ;  /* 0x00000001990f7824 */ /* 0x000fe200030e0694 */
[----:B------:R-:W-:-:S02]  /*5a20*/  PRMT R178, RZ, 0x7610, R178 ;  /* 0x00007610ffb27816 */ /* 0x000fc400000000b2 */
[----:B0-----:R-:W-:Y:S01]  /*5a30*/  LEA R4, P6, R103, R152, 0x1 ;  /* 0x0000009867047211 */ /* 0x001fe200078c08ff */
[----:B------:R0:W5:Y:S01]  /*5a40*/  @P5 LDG.E.U16 R176, desc[UR22][R10.64] ;  /* 0x000000160ab05981 */ /* 0x000162000c1e1500 */
[----:B------:R-:W-:-:S03]  /*5a50*/  PRMT R151, RZ, 0x7610, R151 ;  /* 0x00007610ff977816 */ /* 0x000fc60000000097 */
[----:B------:R-:W5:Y:S01]  /*5a60*/  @P4 LDG.E.U16 R177, desc[UR22][R12.64] ;  /* 0x000000160cb14981 */ /* 0x000f62000c1e1500 */
[----:B------:R-:W-:Y:S01]  /*5a70*/  IMAD.X R5, R153, 0x1, R149, P6 ;  /* 0x0000000199057824 */ /* 0x000fe200030e0695 */
[C---:B------:R-:W-:Y:S02]  /*5a80*/  ISETP.GT.AND P4, PT, R3.reuse, 0x1f, PT ;  /* 0x0000001f0300780c */ /* 0x040fe40003f84270 */
[----:B------:R-:W5:Y:S01]  /*5a90*/  @P3 LDG.E.U16 R178, desc[UR22][R14.64] ;  /* 0x000000160eb23981 */ /* 0x000f62000c1e1500 */
[----:B0-----:R-:W-:Y:S02]  /*5aa0*/  @P1 IMAD.MOV.U32 R10, RZ, RZ, R152 ;  /* 0x000000ffff0a1224 */ /* 0x001fe400078e0098 */
[----:B------:R-:W-:Y:S01]  /*5ab0*/  @P1 IMAD.MOV.U32 R11, RZ, RZ, R153 ;  /* 0x000000ffff0b1224 */ /* 0x000fe200078e0099 */
[C---:B------:R-:W-:Y:S02]  /*5ac0*/  ISETP.GT.AND P3, PT, R3.reuse, 0x1e, PT ;  /* 0x0000001e0300780c */ /* 0x040fe40003f64270 */
[----:B------:R-:W-:-:S02]  /*5ad0*/  ISETP.GT.AND P6, PT, R3, 0x1, PT ;  /* 0x000000010300780c */ /* 0x000fc40003fc4270 */
[----:B------:R0:W5:Y:S01]  /*5ae0*/  @P1 LDG.E.U16 R151, desc[UR22][R10.64] ;  /* 0x000000160a971981 */ /* 0x000162000c1e1500 */
[-C--:B------:R-:W-:Y:S01]  /*5af0*/  IADD3 R8, P1, PT, R89, R152.reuse, RZ ;  /* 0x0000009859087210 */ /* 0x080fe20007f3e0ff */
[----:B------:R-:W-:Y:S01]  /*5b00*/  USHF.L.U32 UR4, UR4, 0x1f, URZ ;  /* 0x0000001f04047899 */ /* 0x000fe200080006ff */
[----:B------:R-:W-:Y:S02]  /*5b10*/  LEA R6, P5, R84, R152, 0x1 ;  /* 0x0000009854067211 */ /* 0x000fe400078a08ff */
[----:B------:R-:W-:Y:S01]  /*5b20*/  PRMT R179, RZ, 0x7610, R179 ;  /* 0x00007610ffb37816 */ /* 0x000fe200000000b3 */
[C---:B------:R-:W-:Y:S01]  /*5b30*/  IMAD.X R9, R153.reuse, 0x1, R85, P1 ;  /* 0x0000000199097824 */ /* 0x040fe200008e0655 */
[----:B------:R-:W-:Y:S01]  /*5b40*/  PRMT R154, RZ, 0x7610, R154 ;  /* 0x00007610ff9a7816 */ /* 0x000fe2000000009a */
[----:B------:R-:W-:Y:S01]  /*5b50*/  IMAD.X R7, R153, 0x1, R150, P5 ;  /* 0x0000000199077824 */ /* 0x000fe200028e0696 */
[----:B------:R-:W-:Y:S01]  /*5b60*/  PRMT R180, RZ, 0x7610, R180 ;  /* 0x00007610ffb47816 */ /* 0x000fe200000000b4 */
[----:B0-----:R-:W-:Y:S01]  /*5b70*/  IMAD.U32 R10, RZ, RZ, UR4 ;  /* 0x00000004ff0a7e24 */ /* 0x001fe2000f8e00ff */
[----:B------:R2:W5:Y:S04]  /*5b80*/  @P3 LDG.E.U16 R179, desc[UR22][R4.64] ;  /* 0x0000001604b33981 */ /* 0x000568000c1e1500 */
[----:B------:R3:W5:Y:S04]  /*5b90*/  @P4 LDG.E.U16 R180, desc[UR22][R6.64] ;  /* 0x0000001606b44981 */ /* 0x000768000c1e1500 */
[----:B------:R0:W5:Y:S01]  /*5ba0*/  @P6 LDG.E.U16 R154, desc[UR22][R8.64] ;  /* 0x00000016089a6981 */ /* 0x000162000c1e1500 */
[----:B------:R-:W1:Y:S01]  /*5bb0*/  SYNCS.PHASECHK.TRANS64.TRYWAIT P1, [UR8], R10 ;  /* 0x0000000aff0075a7 */ /* 0x000e620008021108 */
[----:B--2---:R-:W-:-:S02]  /*5bc0*/  PRMT R5, R16, 0x5410, R17 ;  /* 0x0000541010057816 */ /* 0x004fc40000000011 */
[----:B---3--:R-:W-:Y:S01]  /*5bd0*/  PRMT R6, R18, 0x5410, R19 ;  /* 0x0000541012067816 */ /* 0x008fe20000000013 */
[----:B01----:R-:W-:Y:S06]  /*5be0*/  @!P1 BRA `(.L_x_9) ;  /* 0x0000004c007c9947 */ /* 0x003fec0003800000 */
.L_x_17:
[----:B-----5:R-:W-:Y:S01]  /*5bf0*/  PRMT R7, R155, 0x5410, R156 ;  /* 0x000054109b077816 */ /* 0x020fe2000000009c */
[----:B------:R-:W-:Y:S01]  /*5c00*/  IMAD.WIDE R22, R121, 0x2, R22 ;  /* 0x0000000279167825 */ /* 0x000fe200078e0216 */
[----:B------:R-:W-:Y:S02]  /*5c10*/  PRMT R8, R157, 0x5410, R158 ;  /* 0x000054109d087816 */ /* 0x000fe4000000009e */
[----:B------:R-:W-:Y:S01]  /*5c20*/  PRMT R9, R159, 0x5410, R160 ;  /* 0x000054109f097816 */ /* 0x000fe200000000a0 */
[----:B------:R-:W-:Y:S01]  /*5c30*/  IMAD.WIDE R26, R121, 0x2, R26 ;  /* 0x00000002791a7825 */ /* 0x000fe200078e021a */
[----:B------:R-:W-:Y:S02]  /*5c40*/  PRMT R10, R161, 0x5410, R162 ;  /* 0x00005410a10a7816 */ /* 0x000fe400000000a2 */
[----:B------:R-:W-:Y:S01]  /*5c50*/  PRMT R11, R163, 0x5410, R164 ;  /* 0x00005410a30b7816 */ /* 0x000fe200000000a4 */
[----:B------:R-:W-:Y:S01]  /*5c60*/  IMAD.WIDE R30, R121, 0x2, R30 ;  /* 0x00000002791e7825 */ /* 0x000fe200078e021e */
[----:B------:R-:W-:-:S02]  /*5c70*/  PRMT R12, R165, 0x5410, R166 ;  /* 0x00005410a50c7816 */ /* 0x000fc400000000a6 */
[----:B------:R-:W-:Y:S01]  /*5c80*/  PRMT R13, R167, 0x5410, R168 ;  /* 0x00005410a70d7816 */ /* 0x000fe200000000a8 */
        /* <DEDUP_REMOVED lines=11> */
[----:B------:R-:W-:Y:S01]  /*5d40*/  ISETP.GE.AND P1, PT, R100, R3, PT ;  /* 0x000000036400720c */ /* 0x000fe20003f26270 */
[C---:B------:R-:W-:Y:S01]  /*5d50*/  IMAD.WIDE R50, R121.reuse, 0x2, R50 ;  /* 0x0000000279327825 */ /* 0x040fe200078e0232 */
[----:B------:R0:W-:Y:S01]  /*5d60*/  STTM.x16 tmem[UR12+0x80], R4 ;  /* 0x00008004000079ed */ /* 0x0001e2000824000c */
[----:B------:R-:W1:Y:S01]  /*5d70*/  FENCE.VIEW.ASYNC.T ;  /* 0x00000000000073c6 */ /* 0x000e620000000200 */
[----:B------:R-:W-:Y:S01]  /*5d80*/  PRMT R154, RZ, 0x7610, R154 ;  /* 0x00007610ff9a7816 */ /* 0x000fe2000000009a */
[----:B-1----:R-:W-:Y:S01]  /*5d90*/  BAR.SYNC.DEFER_BLOCKING 0x0 ;  /* 0x0000000000007b1d */ /* 0x002fe20000010000 */
[----:B------:R-:W-:Y:S01]  /*5da0*/  PRMT R156, RZ, 0x7610, R156 ;  /* 0x00007610ff9c7816 */ /* 0x000fe2000000009c */
[----:B------:R-:W-:Y:S01]  /*5db0*/  IMAD.WIDE R54, R121, 0x2, R54 ;  /* 0x0000000279367825 */ /* 0x000fe200078e0236 */
[----:B------:R-:W-:-:S02]  /*5dc0*/  PRMT R158, RZ, 0x7610, R158 ;  /* 0x00007610ff9e7816 */ /* 0x000fc4000000009e */
[----:B------:R-:W-:Y:S01]  /*5dd0*/  PRMT R160, RZ, 0x7610, R160 ;  /* 0x00007610ffa07816 */ /* 0x000fe200000000a0 */
[C---:B------:R-:W-:Y:S01]  /*5de0*/  IMAD.WIDE R58, R121.reuse, 0x2, R58 ;  /* 0x00000002793a7825 */ /* 0x040fe200078e023a */
[----:B------:R-:W-:Y:S02]  /*5df0*/  PRMT R162, RZ, 0x7610, R162 ;  /* 0x00007610ffa27816 */ /* 0x000fe400000000a2 */
[----:B------:R-:W-:Y:S01]  /*5e00*/  PRMT R164, RZ, 0x7610, R164 ;  /* 0x00007610ffa47816 */ /* 0x000fe200000000a4 */
[C---:B------:R-:W-:Y:S01]  /*5e10*/  IMAD.WIDE R62, R121.reuse, 0x2, R62 ;  /* 0x00000002793e7825 */ /* 0x040fe200078e023e */
[----:B------:R-:W-:Y:S02]  /*5e20*/  PRMT R166, RZ, 0x7610, R166 ;  /* 0x00007610ffa67816 */ /* 0x000fe400000000a6 */
        /* <DEDUP_REMOVED lines=8> */
[----:B------:R-:W-:Y:S01]  /*5eb0*/  PRMT R161, RZ, 0x7610, R161 ;  /* 0x00007610ffa17816 */ /* 0x000fe200000000a1 */
[----:B------:R-:W2:Y:S01]  /*5ec0*/  @!P1 LDG.E.U16 R154, desc[UR22][R50.64] ;  /* 0x00000016329a9981 */ /* 0x000ea2000c1e1500 */
[----:B------:R-:W-:Y:S01]  /*5ed0*/  PRMT R163, RZ, 0x7610, R163 ;  /* 0x00007610ffa37816 */ /* 0x000fe200000000a3 */
[C---:B------:R-:W-:Y:S01]  /*5ee0*/  IMAD.WIDE R78, R121.reuse, 0x2, R78 ;  /* 0x00000002794e7825 */ /* 0x040fe200078e024e */
[----:B------:R-:W-:Y:S01]  /*5ef0*/  PRMT R165, RZ, 0x7610, R165 ;  /* 0x00007610ffa57816 */ /* 0x000fe200000000a5 */
[----:B------:R-:W3:Y:S01]  /*5f00*/  @!P1 LDG.E.U16 R156, desc[UR22][R46.64] ;  /* 0x000000162e9c9981 */ /* 0x000ee2000c1e1500 */
[----:B------:R-:W-:Y:S01]  /*5f10*/  PRMT R167, RZ, 0x7610, R167 ;  /* 0x00007610ffa77816 */ /* 0x000fe200000000a7 */
[----:B------:R-:W-:-:S02]  /*5f20*/  IMAD.WIDE R82, R121, 0x2, R82 ;  /* 0x0000000279527825 */ /* 0x000fc400078e0252 */
[----:B------:R-:W4:Y:S02]  /*5f30*/  @!P1 LDG.E.U16 R158, desc[UR22][R42.64] ;  /* 0x000000162a9e9981 */ /* 0x000f24000c1e1500 */
[C---:B------:R-:W-:Y:S01]  /*5f40*/  IMAD.WIDE R24, R121.reuse, 0x2, R24 ;  /* 0x0000000279187825 */ /* 0x040fe200078e0218 */
[----:B0-----:R-:W-:Y:S01]  /*5f50*/  PRMT R4, RZ, 0x7610, R4 ;  /* 0x00007610ff047816 */ /* 0x001fe20000000004 */
[----:B------:R-:W4:Y:S01]  /*5f60*/  @!P1 LDG.E.U16 R160, desc[UR22][R38.64] ;  /* 0x0000001626a09981 */ /* 0x000f22000c1e1500 */
[----:B------:R-:W-:Y:S01]  /*5f70*/  PRMT R6, RZ, 0x7610, R6 ;  /* 0x00007610ff067816 */ /* 0x000fe20000000006 */
[C---:B------:R-:W-:Y:S01]  /*5f80*/  IMAD.WIDE R28, R121.reuse, 0x2, R28 ;  /* 0x00000002791c7825 */ /* 0x040fe200078e021c */
[----:B------:R-:W-:Y:S01]  /*5f90*/  PRMT R8, RZ, 0x7610, R8 ;  /* 0x00007610ff087816 */ /* 0x000fe20000000008 */
        /* <DEDUP_REMOVED lines=26> */
[----:B------:R-:W-:-:S02]  /*6140*/  IMAD.WIDE R56, R121, 0x2, R56 ;  /* 0x0000000279387825 */ /* 0x000fc400078e0238 */
[----:B------:R-:W4:Y:S02]  /*6150*/  @!P1 LDG.E.U16 R16, desc[UR22][R58.64] ;  /* 0x000000163a109981 */ /* 0x000f24000c1e1500 */
[C---:B------:R-:W-:Y:S02]  /*6160*/  IMAD.WIDE R60, R121.reuse, 0x2, R60 ;  /* 0x00000002793c7825 */ /* 0x040fe400078e023c */
[----:B------:R-:W4:Y:S02]  /*6170*/  @!P1 LDG.E.U16 R18, desc[UR22][R54.64] ;  /* 0x0000001636129981 */ /* 0x000f24000c1e1500 */
[C---:B------:R-:W-:Y:S02]  /*6180*/  IMAD.WIDE R64, R121.reuse, 0x2, R64 ;  /* 0x0000000279407825 */ /* 0x040fe400078e0240 */
[----:B------:R-:W4:Y:S02]  /*6190*/  @!P1 LDG.E.U16 R164, desc[UR22][R30.64] ;  /* 0x000000161ea49981 */ /* 0x000f24000c1e1500 */
        /* <DEDUP_REMOVED lines=8> */
[----:B------:R-:W-:Y:S02]  /*6220*/  IMAD.WIDE R20, R121, 0x2, R20 ;  /* 0x0000000279147825 */ /* 0x000fe400078e0214 */
[----:B------:R-:W4:Y:S04]  /*6230*/  @!P1 LDG.E.U16 R5, desc[UR22][R80.64] ;  /* 0x0000001650059981 */ /* 0x000f28000c1e1500 */
        /* <DEDUP_REMOVED lines=12> */
[----:B------:R-:W4:Y:S01]  /*6300*/  @!P1 LDG.E.U16 R167, desc[UR22][R20.64] ;  /* 0x0000001614a79981 */ /* 0x000f22000c1e1500 */
[----:B------:R-:W-:Y:S01]  /*6310*/  BAR.SYNC.DEFER_BLOCKING 0x0 ;  /* 0x0000000000007b1d */ /* 0x000fe20000010000 */
[----:B------:R-:W-:-:S04]  /*6320*/  ULEA UR8, UR21, UR11, 0x3 ;  /* 0x0000000b15087291 */ /* 0x000fc8000f8e18ff */
[----:B------:R-:W-:Y:S01]  /*6330*/  UIADD3 UR8, UPT, UPT, UR8, 0x4000, URZ ;  /* 0x0000400008087890 */ /* 0x000fe2000fffe0ff */
[----:B--2---:R0:W-:Y:S04]  /*6340*/  STS.U16 [R101+UR11+0x3000], R154 ;  /* 0x0030009a65007988 */ /* 0x0041e8000800040b */
[----:B---3--:R0:W-:Y:S04]  /*6350*/  STS.U16 [R101+UR11+0x3200], R156 ;  /* 0x0032009c65007988 */ /* 0x0081e8000800040b */
[----:B----4-:R0:W-:Y:S04]  /*6360*/  STS.U16 [R101+UR11+0x3400], R158 ;  /* 0x0034009e65007988 */ /* 0x0101e8000800040b */
[----:B------:R0:W-:Y:S04]  /*6370*/  STS.U16 [R101+UR11+0x3600], R160 ;  /* 0x003600a065007988 */ /* 0x0001e8000800040b */
        /* <DEDUP_REMOVED lines=27> */
[----:B------:R0:W-:Y:S01]  /*6530*/  STS.U16 [R102+UR11+0x3f00], R167 ;  /* 0x003f00a766007988 */ /* 0x0001e2000800040b */
[----:B------:R1:W-:Y:S06]  /*6540*/  MEMBAR.ALL.CTA ;  /* 0x0000000000007992 */ /* 0x0003ec0000008000 */
[----:B-1----:R-:W1:Y:S02]  /*6550*/  FENCE.VIEW.ASYNC.S ;  /* 0x00000000000073c6 */ /* 0x002e640000000000 */
[----:B-1----:R-:W-:Y:S06]  /*6560*/  BAR.SYNC.DEFER_BLOCKING 0x0 ;  /* 0x0000000000007b1d */ /* 0x002fec0000010000 */
[----:B------:R-:W-:Y:S05]  /*6570*/  @P0 BRA `(.L_x_10) ;  /* 0x0000000000340947 */ /* 0x000fea0003800000 */
[----:B------:R-:W-:Y:S01]  /*6580*/  UIADD3 UR24, UPT, UPT, UR10, 0x88, URZ ;  /* 0x000000880a187890 */ /* 0x000fe2000fffe0ff */
[----:B------:R-:W-:Y:S01]  /*6590*/  UMOV UR16, UR6 ;  /* 0x0000000600107c82 */ /* 0x000fe20008000000 */
[----:B------:R-:W-:Y:S01]  /*65a0*/  UMOV UR17, 0x80004020 ;  /* 0x8000402000117882 */ /* 0x000fe20000000000 */
[----:B------:R-:W-:Y:S01]  /*65b0*/  UMOV UR18, 0x0 ;  /* 0x0000000000127882 */ /* 0x000fe20000000000 */
[----:B------:R-:W-:Y:S01]  /*65c0*/  UMOV UR19, 0x8200490 ;  /* 0x0820049000137882 */ /* 0x000fe20000000000 */
[----:B------:R-:W-:Y:S01]  /*65d0*/  UMOV UR9, URZ ;  /* 0x000000ff00097c82 */ /* 0x000fe20008000000 */
[----:B------:R-:W-:Y:S01]  /*65e0*/  UMOV UR26, 0x0 ;  /* 0x00000000001a7882 */ /* 0x000fe20000000000 */
[----:B------:R-:W-:Y:S01]  /*65f0*/  UMOV UR27, 0x8200490 ;  /* 0x08200490001b7882 */ /* 0x000fe20000000000 */
[----:B------:R1:W-:Y:S01]  /*6600*/  UTCHMMA tmem[UR13], gdesc[UR16], tmem[UR10], tmem[UR18], idesc[UR19], UPT ;  /* 0x00ff12100d0079ea */ /* 0x0003e2000b80000a */
[----:B------:R-:W-:Y:S01]  /*6610*/  UMOV UR4, UR8 ;  /* 0x0000000800047c82 */ /* 0x000fe20008000000 */
[----:B------:R1:W-:Y:S01]  /*6620*/  UTCHMMA tmem[UR24], gdesc[UR14], tmem[UR10], tmem[UR26], idesc[UR27], UPT ;  /* 0x00ff1a0e180079ea */ /* 0x0003e2000b80000a */
[----:B------:R1:W-:Y:S01]  /*6630*/  UTCBAR [UR4], URZ ;  /* 0x000000ff040073e9 */ /* 0x0003e200080000ff */
[----:B------:R-:W-:-:S02]  /*6640*/  NOP ;  /* 0x0000000000007918 */ /* 0x000fc40000000000 */
.L_x_10:
[----:B------:R-:W-:Y:S01]  /*6650*/  UIADD3 UR21, UPT, UPT, UR21, 0x1, URZ ;  /* 0x0000000115157890 */ /* 0x000fe2000fffe0ff */
[----:B------:R-:W-:Y:S01]  /*6660*/  IMAD.WIDE R152, R105, 0x2, R152 ;  /* 0x0000000269987825 */ /* 0x000fe200078e0298 */
[----:B------:R-:W-:Y:S02]  /*6670*/  UIADD3 UR20, UPT, UPT, UR20, -0x1, URZ ;  /* 0xffffffff14147890 */ /* 0x000fe4000fffe0ff */
[----:B------:R-:W-:Y:S01]  /*6680*/  UISETP.GT.AND UP1, UPT, UR21, 0x1, UPT ;  /* 0x000000011500788c */ /* 0x000fe2000bf24270 */
[----:B------:R-:W-:-:S03]  /*6690*/  VIADD R3, R3, 0xffffffe0 ;  /* 0xffffffe003037836 */ /* 0x000fc60000000000 */
[----:B-1----:R-:W-:Y:S02]  /*66a0*/  USEL UR4, URZ, 0x1, !UP1 ;  /* 0x00000001ff047887 */ /* 0x002fe4000c800000 */
[----:B------:R-:W-:Y:S02]  /*66b0*/  USEL UR21, UR21, URZ, !UP1 ;  /* 0x000000ff15157287 */ /* 0x000fe4000c800000 */
[----:B------:R-:W-:Y:S02]  /*66c0*/  UISETP.NE.U32.AND UP1, UPT, UR20, URZ, UPT ;  /* 0x000000ff1400728c */ /* 0x000fe4000bf25070 */
[----:B------:R-:W-:-:S03]  /*66d0*/  ULOP3.LUT UR9, UR5, UR4, URZ, 0x3c, !UPT ;  /* 0x0000000405097292 */ /* 0x000fc6000f8e3cff */
[----:B------:R-:W-:-:S04]  /*66e0*/  UMOV UR4, UR5 ;  /* 0x0000000500047c82 */ /* 0x000fc80008000000 */
[----:B------:R-:W-:Y:S01]  /*66f0*/  UMOV UR5, UR9 ;  /* 0x0000000900057c82 */ /* 0x000fe20008000000 */
[----:B------:R-:W-:Y:S05]  /*6700*/  BRA.U UP1, `(.L_x_11) ;  /* 0xffffffe901a07547 */ /* 0x000fea000b83ffff */
.L_x_8:
[----:B------:R-:W1:Y:S01]  /*6710*/  LDCU UR5, c[0x0][0x3b8] ;  /* 0x00007700ff0577ac */ /* 0x000e620008000800 */
[----:B------:R-:W-:Y:S01]  /*6720*/  ISETP.GE.AND P0, PT, R99, 0x20, PT ;  /* 0x000000206300780c */ /* 0x000fe20003f06270 */
[----:B------:R-:W2:Y:S01]  /*6730*/  LDCU UR6, c[0x0][0x3b4] ;  /* 0x00007680ff0677ac */ /* 0x000ea20008000800 */
[----:B------:R-:W3:Y:S01]  /*6740*/  LDCU.128 UR16, c[0x0][0x390] ;  /* 0x00007200ff1077ac */ /* 0x000ee20008000c00 */
[----:B-1----:R-:W-:-:S10]  /*6750*/  IMAD R132, R0, UR5, RZ ;  /* 0x0000000500847c24 */ /* 0x002fd4000f8e02ff */
[----:B------:R-:W-:Y:S05]  /*6760*/  @!P0 BRA `(.L_x_12) ;  /* 0x0000000000108947 */ /* 0x000fea0003800000 */
[----:B------:R-:W-:-:S06]  /*6770*/  USHF.L.U32 UR4, UR4, 0x1f, URZ ;  /* 0x0000001f04047899 */ /* 0x000fcc00080006ff */
[----:B------:R-:W-:-:S04]  /*6780*/  IMAD.U32 R3, RZ, RZ, UR4 ;  /* 0x00000004ff037e24 */ /* 0x000fc8000f8e00ff */
[----:B------:R-:W1:Y:S02]  /*6790*/  SYNCS.PHASECHK.TRANS64.TRYWAIT P0, [UR8], R3 ;  /* 0x00000003ff0075a7 */ /* 0x000e640008001108 */
[----:B-1----:R-:W-:Y:S05]  /*67a0*/  @!P0 BRA `(.L_x_13) ;  /* 0x0000004000988947 */ /* 0x002fea0003800000 */
.L_x_12:
[----:B------:R-:W-:Y:S01]  /*67b0*/  BAR.SYNC.DEFER_BLOCKING 0x0 ;  /* 0x0000000000007b1d */ /* 0x000fe20000010000 */
[----:B------:R-:W-:Y:S01]  /*67c0*/  VIADD R133, R132, UR5 ;  /* 0x0000000584857c36 */ /* 0x000fe20008000000 */
[----:B---3--:R-:W-:Y:S01]  /*67d0*/  ISETP.GE.AND P0, PT, R2, UR18, PT ;  /* 0x0000001202007c0c */ /* 0x008fe2000bf06270 */
[C---:B------:R-:W-:Y:S02]  /*67e0*/  VIADD R136, R0.reuse, 0x1 ;  /* 0x0000000100887836 */ /* 0x040fe40000000000 */
[----:B------:R-:W-:Y:S01]  /*67f0*/  VIADD R134, R133, UR5 ;  /* 0x0000000585867c36 */ /* 0x000fe20008000000 */
[----:B------:R-:W1:Y:S01]  /*6800*/  LDCU UR4, c[0x0][0x39c] ;  /* 0x00007380ff0477ac */ /* 0x000e620008000800 */
[----:B------:R-:W-:Y:S01]  /*6810*/  VIADD R137, R0, 0x3 ;  /* 0x0000000300897836 */ /* 0x000fe20000000000 */
[----:B------:R-:W-:Y:S01]  /*6820*/  ISETP.LT.AND P3, PT, R136, UR19, !P0 ;  /* 0x0000001388007c0c */ /* 0x000fe2000c761270 */
[----:B------:R-:W-:Y:S01]  /*6830*/  VIADD R135, R134, UR5 ;  /* 0x0000000586877c36 */ /* 0x000fe20008000000 */
[----:B------:R-:W3:Y:S01]  /*6840*/  LDCU UR7, c[0x0][0x39c] ;  /* 0x00007380ff0777ac */ /* 0x000ee20008000800 */
[----:B------:R-:W-:Y:S01]  /*6850*/  VIADD R138, R0, 0x2 ;  /* 0x00000002008a7836 */ /* 0x000fe20000000000 */
[----:B------:R-:W-:Y:S01]  /*6860*/  ISETP.LT.AND P4, PT, R137, UR19, !P0 ;  /* 0x0000001389007c0c */ /* 0x000fe2000c781270 */
[----:B------:R-:W-:Y:S01]  /*6870*/  VIADD R136, R135, UR5 ;  /* 0x0000000587887c36 */ /* 0x000fe20008000000 */
[----:B------:R-:W4:Y:S01]  /*6880*/  LDCU UR8, c[0x0][0x39c] ;  /* 0x00007380ff0877ac */ /* 0x000f220008000800 */
[----:B--2---:R-:W-:Y:S01]  /*6890*/  IMAD R3, R2, UR6, RZ ;  /* 0x0000000602037c24 */ /* 0x004fe2000f8e02ff */
[----:B------:R-:W-:Y:S01]  /*68a0*/  ISETP.LT.AND P1, PT, R138, UR19, !P0 ;  /* 0x000000138a007c0c */ /* 0x000fe2000c721270 */
[----:B------:R-:W-:Y:S01]  /*68b0*/  VIADD R137, R136, UR5 ;  /* 0x0000000588897c36 */ /* 0x000fe20008000000 */
[----:B------:R-:W2:Y:S01]  /*68c0*/  LDCU UR6, c[0x0][0x39c] ;  /* 0x00007380ff0677ac */ /* 0x000ea20008000800 */
[----:B------:R-:W-:Y:S01]  /*68d0*/  VIADD R170, R0, 0x4 ;  /* 0x0000000400aa7836 */ /* 0x000fe20000000000 */
[----:B------:R-:W-:Y:S01]  /*68e0*/  LEA R2, P5, R3, UR16, 0x1 ;  /* 0x0000001003027c11 */ /* 0x000fe2000f8a08ff */
[----:B------:R-:W-:-:S02]  /*68f0*/  VIADD R138, R137, UR5 ;  /* 0x00000005898a7c36 */ /* 0x000fc40008000000 */
[----:B------:R-:W-:Y:S01]  /*6900*/  VIADD R169, R0, 0x5 ;  /* 0x0000000500a97836 */ /* 0x000fe20000000000 */
[----:B------:R-:W5:Y:S02]  /*6910*/  @!P2 SYNCS.CCTL.IV [UR11+0x4000] ;  /* 0x00400000ff00a9b1 */ /* 0x000f64000800000b */
[----:B-----5:R-:W-:Y:S01]  /*6920*/  BAR.SYNC.DEFER_BLOCKING 0x0 ;  /* 0x0000000000007b1d */ /* 0x020fe20000010000 */
[----:B------:R-:W-:Y:S02]  /*6930*/  LEA.HI.X.SX32 R3, R3, UR17, 0x1, P5 ;  /* 0x0000001103037c11 */ /* 0x000fe4000a8f0eff */
[CC--:B------:R-:W-:Y:S02]  /*6940*/  LEA R144, P5, R132.reuse, R2.reuse, 0x1 ;  /* 0x0000000284907211 */ /* 0x0c0fe400078a08ff */
[C---:B------:R-:W-:Y:S02]  /*6950*/  LEA R146, P6, R133.reuse, R2, 0x1 ;  /* 0x0000000285927211 */ /* 0x040fe400078c08ff */
[-C--:B------:R-:W-:Y:S01]  /*6960*/  LEA.HI.X.SX32 R145, R132, R3.reuse, 0x1, P5 ;  /* 0x0000000384917211 */ /* 0x080fe200028f0eff */
[----:B0-----:R-:W0:Y:S01]  /*6970*/  LDTM.x128 R4, tmem[UR12] ;  /* 0x0000000c000479ee */ /* 0x001e2200083c0000 */
[----:B------:R-:W-:-:S02]  /*6980*/  LEA.HI.X.SX32 R147, R133, R3, 0x1, P6 ;  /* 0x0000000385937211 */ /* 0x000fc400030f0eff */
[CC--:B------:R-:W-:Y:S02]  /*6990*/  LEA R148, P5, R134.reuse, R2.reuse, 0x1 ;  /* 0x0000000286947211 */ /* 0x0c0fe400078a08ff */
[CC--:B------:R-:W-:Y:S02]  /*69a0*/  LEA R150, P6, R135.reuse, R2.reuse, 0x1 ;  /* 0x0000000287967211 */ /* 0x0c0fe400078c08ff */
[-C--:B------:R-:W-:Y:S02]  /*69b0*/  LEA.HI.X.SX32 R149, R134, R3.reuse, 0x1, P5 ;  /* 0x0000000386957211 */ /* 0x080fe400028f0eff */
[-C--:B------:R-:W-:Y:S02]  /*69c0*/  LEA R152, P5, R136, R2.reuse, 0x1 ;  /* 0x0000000288987211 */ /* 0x080fe400078a08ff */
[----:B------:R-:W-:Y:S02]  /*69d0*/  LEA.HI.X.SX32 R151, R135, R3, 0x1, P6 ;  /* 0x0000000387977211 */ /* 0x000fe400030f0eff */
[----:B------:R-:W-:-:S02]  /*69e0*/  LEA R156, P6, R138, R2, 0x1 ;  /* 0x000000028a9c7211 */ /* 0x000fc400078c08ff */
[-C--:B------:R-:W-:Y:S01]  /*69f0*/  LEA.HI.X.SX32 R153, R136, R3.reuse, 0x1, P5 ;  /* 0x0000000388997211 */ /* 0x080fe200028f0eff */
[----:B------:R-:W5:Y:S01]  /*6a00*/  @!P2 SYNCS.CCTL.IV [UR11+0x4008] ;  /* 0x00400800ff00a9b1 */ /* 0x000f62000800000b */
[C---:B------:R-:W-:Y:S01]  /*6a10*/  LEA R154, P2, R137.reuse, R2, 0x1 ;  /* 0x00000002899a7211 */ /* 0x040fe200078408ff */
[----:B------:R-:W-:Y:S01]  /*6a20*/  NOP ;  /* 0x0000000000007918 */ /* 0x000fe20000000000 */
[CC--:B------:R-:W-:Y:S02]  /*6a30*/  LEA.HI.X.SX32 R157, R138.reuse, R3.reuse, 0x1, P6 ;  /* 0x000000038a9d7211 */ /* 0x0c0fe400030f0eff */
[----:B------:R-:W-:Y:S02]  /*6a40*/  LEA.HI.X.SX32 R155, R137, R3, 0x1, P2 ;  /* 0x00000003899b7211 */ /* 0x000fe400010f0eff */
[----:B0-----:R-:W-:Y:S01]  /*6a50*/  F2FP.BF16.F32.PACK_AB R168, R5, R4 ;  /* 0x0000000405a8723e */ /* 0x001fe200000010ff */
[----:B------:R-:W-:Y:S01]  /*6a60*/  VIADD R4, R138, UR5 ;  /* 0x000000058a047c36 */ /* 0x000fe20008000000 */
[----:B------:R-:W-:Y:S01]  /*6a70*/  F2FP.BF16.F32.PACK_AB R6, R7, R6 ;  /* 0x000000060706723e */ /* 0x000fe200000010ff */
[----:B------:R-:W-:Y:S01]  /*6a80*/  VIADD R7, R0, 0x7 ;  /* 0x0000000700077836 */ /* 0x000fe20000000000 */
[----:B------:R-:W-:Y:S01]  /*6a90*/  F2FP.BF16.F32.PACK_AB R8, R9, R8 ;  /* 0x000000080908723e */ /* 0x000fe200000010ff */
[C---:B------:R-:W-:Y:S01]  /*6aa0*/  VIADD R5, R4.reuse, UR5 ;  /* 0x0000000504057c36 */ /* 0x040fe20008000000 */
[----:B------:R-:W-:-:S02]  /*6ab0*/  LEA R158, P2, R4, R2, 0x1 ;  /* 0x00000002049e7211 */ /* 0x000fc400078408ff */
[----:B------:R-:W-:Y:S01]  /*6ac0*/  PRMT R9, R6, 0x7632, R9 ;  /* 0x0000763206097816 */ /* 0x000fe20000000009 */
[C---:B------:R-:W-:Y:S01]  /*6ad0*/  VIADD R132, R5.reuse, UR5 ;  /* 0x0000000505847c36 */ /* 0x040fe20008000000 */
[CC--:B------:R-:W-:Y:S02]  /*6ae0*/  LEA R160, P5, R5.reuse, R2.reuse, 0x1 ;  /* 0x0000000205a07211 */ /* 0x0c0fe400078a08ff */
[-C--:B------:R-:W-:Y:S01]  /*6af0*/  LEA.HI.X.SX32 R159, R4, R3.reuse, 0x1, P2 ;  /* 0x00000003049f7211 */ /* 0x080fe200010f0eff */
[C---:B------:R-:W-:Y:S01]  /*6b00*/  VIADD R133, R132.reuse, UR5 ;  /* 0x0000000584857c36 */ /* 0x040fe20008000000 */
[-C--:B------:R-:W-:Y:S02]  /*6b10*/  LEA R162, P6, R132, R2.reuse, 0x1 ;  /* 0x0000000284a27211 */ /* 0x080fe400078c08ff */
[----:B------:R-:W-:Y:S01]  /*6b20*/  LEA.HI.X.SX32 R161, R5, R3, 0x1, P5 ;  /* 0x0000000305a17211 */ /* 0x000fe200028f0eff */
[C---:B------:R-:W-:Y:S01]  /*6b30*/  VIADD R134, R133.reuse, UR5 ;  /* 0x0000000585867c36 */ /* 0x040fe20008000000 */
[----:B------:R-:W-:-:S02]  /*6b40*/  LEA R164, P2, R133, R2, 0x1 ;  /* 0x0000000285a47211 */ /* 0x000fc400078408ff */
[-C--:B------:R-:W-:Y:S01]  /*6b50*/  LEA.HI.X.SX32 R163, R132, R3.reuse, 0x1, P6 ;  /* 0x0000000384a37211 */ /* 0x080fe200030f0eff */
[C---:B------:R-:W-:Y:S01]  /*6b60*/  VIADD R135, R134.reuse, UR5 ;  /* 0x0000000586877c36 */ /* 0x040fe20008000000 */
[CC--:B------:R-:W-:Y:S02]  /*6b70*/  LEA R140, P5, R134.reuse, R2.reuse, 0x1 ;  /* 0x00000002868c7211 */ /* 0x0c0fe400078a08ff */
[-C--:B------:R-:W-:Y:S01]  /*6b80*/  LEA.HI.X.SX32 R165, R133, R3.reuse, 0x1, P2 ;  /* 0x0000000385a57211 */ /* 0x080fe200010f0eff */
[C---:B------:R-:W-:Y:S01]  /*6b90*/  VIADD R4, R135.reuse, UR5 ;  /* 0x0000000587047c36 */ /* 0x040fe20008000000 */
[C---:B------:R-:W-:Y:S02]  /*6ba0*/  LEA R142, P6, R135.reuse, R2, 0x1 ;  /* 0x00000002878e7211 */ /* 0x040fe400078c08ff */
[-C--:B------:R-:W-:Y:S01]  /*6bb0*/  LEA.HI.X.SX32 R141, R134, R3.reuse, 0x1, P5 ;  /* 0x00000003868d7211 */ /* 0x080fe200028f0eff */
[----:B------:R-:W-:Y:S01]  /*6bc0*/  VIADD R5, R4, UR5 ;  /* 0x0000000504057c36 */ /* 0x000fe20008000000 */
[----:B------:R-:W-:-:S02]  /*6bd0*/  LEA.HI.X.SX32 R143, R135, R3, 0x1, P6 ;  /* 0x00000003878f7211 */ /* 0x000fc400030f0eff */
[-C--:B------:R-:W-:Y:S01]  /*6be0*/  LEA R138, P5, R4, R2.reuse, 0x1 ;  /* 0x00000002048a7211 */ /* 0x080fe200078a08ff */
[C---:B------:R-:W-:Y:S01]  /*6bf0*/  VIADD R133, R5.reuse, UR5 ;  /* 0x0000000505857c36 */ /* 0x040fe20008000000 */
[-C--:B------:R-:W-:Y:S02]  /*6c00*/  LEA R136, P6, R5, R2.reuse, 0x1 ;  /* 0x0000000205887211 */ /* 0x080fe400078c08ff */
[----:B------:R-:W-:Y:S01]  /*6c10*/  ISETP.LT.AND P2, PT, R0, UR19, !P0 ;  /* 0x0000001300007c0c */ /* 0x000fe2000c741270 */
[----:B------:R-:W-:Y:S01]  /*6c20*/  VIADD R166, R133, UR5 ;  /* 0x0000000585a67c36 */ /* 0x000fe20008000000 */
[-C--:B------:R-:W-:Y:S02]  /*6c30*/  LEA.HI.X.SX32 R137, R5, R3.reuse, 0x1, P6 ;  /* 0x0000000305897211 */ /* 0x080fe400030f0eff */
[----:B------:R-:W-:Y:S01]  /*6c40*/  LEA.HI.X.SX32 R139, R4, R3, 0x1, P5 ;  /* 0x00000003048b7211 */ /* 0x000fe200028f0eff */
[----:B------:R-:W-:Y:S01]  /*6c50*/  VIADD R167, R166, UR5 ;  /* 0x00000005a6a77c36 */ /* 0x000fe20008000000 */
[----:B------:R-:W-:-:S02]  /*6c60*/  LEA R134, P6, R133, R2, 0x1 ;  /* 0x0000000285867211 */ /* 0x000fc400078c08ff */
[CC--:B------:R-:W-:Y:S02]  /*6c70*/  LEA R132, P5, R166.reuse, R2.reuse, 0x1 ;  /* 0x00000002a6847211 */ /* 0x0c0fe400078a08ff */
[-C--:B------:R-:W-:Y:S02]  /*6c80*/  LEA.HI.X.SX32 R135, R133, R3.reuse, 0x1, P6 ;  /* 0x0000000385877211 */ /* 0x080fe400030f0eff */
[----:B------:R-:W-:Y:S01]  /*6c90*/  LEA.HI.X.SX32 R133, R166, R3, 0x1, P5 ;  /* 0x00000003a6857211 */ /* 0x000fe200028f0eff */
[----:B------:R-:W-:Y:S01]  /*6ca0*/  VIADD R166, R0, 0x6 ;  /* 0x0000000600a67836 */ /* 0x000fe20000000000 */
[----:B------:R0:W-:Y:S01]  /*6cb0*/  @P2 STG.E.U16 desc[UR22][R144.64], R168 ;  /* 0x000000a890002986 */ /* 0x0001e2000c101516 */
[----:B------:R-:W-:Y:S02]  /*6cc0*/  ISETP.LT.AND P5, PT, R170, UR19, !P0 ;  /* 0x00000013aa007c0c */ /* 0x000fe4000c7a1270 */
[----:B------:R-:W-:Y:S02]  /*6cd0*/  LEA R4, P6, R167, R2, 0x1 ;  /* 0x00000002a7047211 */ /* 0x000fe400078c08ff */
[----:B------:R-:W-:-:S02]  /*6ce0*/  ISETP.LT.AND P2, PT, R166, UR19, !P0 ;  /* 0x00000013a6007c0c */ /* 0x000fc4000c741270 */
[----:B------:R-:W-:Y:S01]  /*6cf0*/  PRMT R166, R6, 0x7610, R166 ;  /* 0x0000761006a67816 */ /* 0x000fe200000000a6 */
[----:B------:R-:W-:Y:S01]  /*6d00*/  VIADD R6, R0, 0x9 ;  /* 0x0000000900067836 */ /* 0x000fe20000000000 */
[C---:B------:R-:W-:Y:S01]  /*6d10*/  LEA.HI.X.SX32 R5, R167.reuse, R3, 0x1, P6 ;  /* 0x00000003a7057211 */ /* 0x040fe200030f0eff */
[----:B------:R-:W-:Y:S01]  /*6d20*/  VIADD R167, R167, UR5 ;  /* 0x00000005a7a77c36 */ /* 0x000fe20008000000 */
[----:B------:R-:W-:Y:S02]  /*6d30*/  ISETP.LT.AND P6, PT, R169, UR19, !P0 ;  /* 0x00000013a9007c0c */ /* 0x000fe4000c7c1270 */
[----:B0-----:R-:W-:Y:S02]  /*6d40*/  PRMT R145, R168, 0x7632, R145 ;  /* 0x00007632a8917816 */ /* 0x001fe40000000091 */
[----:B------:R-:W-:Y:S02]  /*6d50*/  F2FP.BF16.F32.PACK_AB R10, R11, R10 ;  /* 0x0000000a0b0a723e */ /* 0x000fe400000010ff */
[----:B------:R-:W-:Y:S01]  /*6d60*/  F2FP.BF16.F32.PACK_AB R12, R13, R12 ;  /* 0x0000000c0d0c723e */ /* 0x000fe200000010ff */
[----:B------:R-:W-:Y:S01]  /*6d70*/  @P3 STG.E.U16 desc[UR22][R146.64], R145 ;  /* 0x0000009192003986 */ /* 0x000fe2000c101516 */
[----:B------:R-:W-:Y:S01]  /*6d80*/  ISETP.LT.AND P3, PT, R7, UR19, !P0 ;  /* 0x0000001307007c0c */ /* 0x000fe2000c761270 */
[C---:B------:R-:W-:Y:S01]  /*6d90*/  VIADD R7, R0.reuse, 0x8 ;  /* 0x0000000800077836 */ /* 0x040fe20000000000 */
[----:B------:R-:W-:Y:S01]  /*6da0*/  F2FP.BF16.F32.PACK_AB R14, R15, R14 ;  /* 0x0000000e0f0e723e */ /* 0x000fe200000010ff */
[----:B------:R-:W-:Y:S01]  /*6db0*/  @P1 STG.E.U16 desc[UR22][R148.64], R166 ;  /* 0x000000a694001986 */ /* 0x000fe2000c101516 */
[----:B------:R-:W-:Y:S01]  /*6dc0*/  F2FP.BF16.F32.PACK_AB R16, R17, R16 ;  /* 0x000000101110723e */ /* 0x000fe200000010ff */
[----:B------:R-:W-:Y:S01]  /*6dd0*/  VIADD R17, R0, 0x7e ;  /* 0x0000007e00117836 */ /* 0x000fe20000000000 */
[----:B------:R-:W-:Y:S01]  /*6de0*/  ISETP.LT.AND P1, PT, R7, UR19, !P0 ;  /* 0x0000001307007c0c */ /* 0x000fe2000c721270 */
[----:B------:R0:W-:Y:S01]  /*6df0*/  @P4 STG.E.U16 desc[UR22][R150.64], R9 ;  /* 0x0000000996004986 */ /* 0x0001e2000c101516 */
[----:B------:R-:W-:Y:S01]  /*6e00*/  ISETP.LT.AND P4, PT, R6, UR19, !P0 ;  /* 0x0000001306007c0c */ /* 0x000fe2000c781270 */
[----:B------:R-:W-:Y:S01]  /*6e10*/  VIADD R6, R0, 0xa ;  /* 0x0000000a00067836 */ /* 0x000fe20000000000 */
[----:B------:R-:W-:Y:S01]  /*6e20*/  PRMT R7, R8, 0x7632, R7 ;  /* 0x0000763208077816 */ /* 0x000fe20000000007 */
[----:B------:R1:W-:Y:S01]  /*6e30*/  @P5 STG.E.U16 desc[UR22][R152.64], R8 ;  /* 0x0000000898005986 */ /* 0x0003e2000c101516 */
[----:B------:R-:W-:-:S02]  /*6e40*/  F2FP.BF16.F32.PACK_AB R18, R19, R18 ;  /* 0x000000121312723e */ /* 0x000fc400000010ff */
[----:B------:R-:W-:Y:S01]  /*6e50*/  ISETP.LT.AND P5, PT, R6, UR19, !P0 ;  /* 0x0000001306007c0c */ /* 0x000fe2000c7a1270 */
[----:B------:R-:W-:Y:S01]  /*6e60*/  VIADD R6, R0, 0xb ;  /* 0x0000000b00067836 */ /* 0x000fe20000000000 */
[----:B------:R2:W-:Y:S01]  /*6e70*/  @P6 STG.E.U16 desc[UR22][R154.64], R7 ;  /* 0x000000079a006986 */ /* 0x0005e2000c101516 */
[----:B------:R-:W-:Y:S02]  /*6e80*/  F2FP.BF16.F32.PACK_AB R20, R21, R20 ;  /* 0x000000141514723e */ /* 0x000fe400000010ff */
[----:B0-----:R-:W-:Y:S01]  /*6e90*/  PRMT R9, R16, 0x7632, R9 ;  /* 0x0000763210097816 */ /* 0x001fe20000000009 */
[----:B------:R0:W-:Y:S01]  /*6ea0*/  @P2 STG.E.U16 desc[UR22][R156.64], R10 ;  /* 0x0000000a9c002986 */ /* 0x0001e2000c101516 */
[----:B------:R-:W-:Y:S01]  /*6eb0*/  ISETP.LT.AND P6, PT, R6, UR19, !P0 ;  /* 0x0000001306007c0c */ /* 0x000fe2000c7c1270 */
[----:B------:R-:W-:Y:S01]  /*6ec0*/  VIADD R6, R0, 0xc ;  /* 0x0000000c00067836 */ /* 0x000fe20000000000 */
[----:B-1----:R-:W-:Y:S02]  /*6ed0*/  PRMT R8, R10, 0x7632, R8 ;  /* 0x000076320a087816 */ /* 0x002fe40000000008 */
[----:B------:R-:W-:-:S02]  /*6ee0*/  F2FP.BF16.F32.PACK_AB R22, R23, R22 ;  /* 0x000000161716723e */ /* 0x000fc400000010ff */
[----:B------:R-:W-:Y:S01]  /*6ef0*/  ISETP.LT.AND P2, PT, R6, UR19, !P0 ;  /* 0x0000001306007c0c */ /* 0x000fe2000c741270 */
[----:B------:R-:W-:Y:S01]  /*6f00*/  VIADD R6, R0, 0xd ;  /* 0x0000000d00067836 */ /* 0x000fe20000000000 */
[----:B------:R1:W-:Y:S01]  /*6f10*/  @P3 STG.E.U16 desc[UR22][R158.64], R8 ;  /* 0x000000089e003986 */ /* 0x0003e2000c101516 */
[----:B--2---:R-:W-:Y:S01]  /*6f20*/  PRMT R7, R12, 0x7632, R7 ;  /* 0x000076320c077816 */ /* 0x004fe20000000007 */
[----:B0-----:R-:W-:Y:S02]  /*6f30*/  VIADD R10, R167, UR5 ;  /* 0x00000005a70a7c36 */ /* 0x001fe40008000000 */
[----:B------:R-:W-:Y:S01]  /*6f40*/  ISETP.LT.AND P3, PT, R6, UR19, !P0 ;  /* 0x0000001306007c0c */ /* 0x000fe2000c761270 */
[----:B------:R-:W-:Y:S01]  /*6f50*/  VIADD R6, R0, 0xe ;  /* 0x0000000e00067836 */ /* 0x000fe20000000000 */
[----:B------:R0:W-:Y:S01]  /*6f60*/  @P1 STG.E.U16 desc[UR22][R160.64], R12 ;  /* 0x0000000ca0001986 */ /* 0x0001e2000c101516 */
[----:B------:R-:W-:Y:S02]  /*6f70*/  F2FP.BF16.F32.PACK_AB R24, R25, R24 ;  /* 0x000000181918723e */ /* 0x000fe400000010ff */
[----:B------:R-:W-:Y:S01]  /*6f80*/  F2FP.BF16.F32.PACK_AB R26, R27, R26 ;  /* 0x0000001a1b1a723e */ /* 0x000fe200000010ff */
[----:B------:R2:W-:Y:S01]  /*6f90*/  @P4 STG.E.U16 desc[UR22][R162.64], R7 ;  /* 0x00000007a2004986 */ /* 0x0005e2000c101516 */
[----:B------:R-:W-:Y:S01]  /*6fa0*/  ISETP.LT.AND P1, PT, R6, UR19, !P0 ;  /* 0x0000001306007c0c */ /* 0x000fe2000c721270 */
[----:B------:R-:W-:Y:S01]  /*6fb0*/  VIADD R6, R0, 0xf ;  /* 0x0000000f00067836 */ /* 0x000fe20000000000 */
[----:B-1----:R-:W-:Y:S01]  /*6fc0*/  PRMT R8, R14, 0x7632, R8 ;  /* 0x000076320e087816 */ /* 0x002fe20000000008 */
[----:B------:R-:W-:Y:S01]  /*6fd0*/  @P5 STG.E.U16 desc[UR22][R164.64], R14 ;  /* 0x0000000ea4005986 */ /* 0x000fe2000c101516 */
[----:B------:R-:W-:-:S02]  /*6fe0*/  F2FP.BF16.F32.PACK_AB R28, R29, R28 ;  /* 0x0000001c1d1c723e */ /* 0x000fc400000010ff */
[----:B------:R-:W-:Y:S01]  /*6ff0*/  ISETP.LT.AND P4, PT, R6, UR19, !P0 ;  /* 0x0000001306007c0c */ /* 0x000fe2000c781270 */
[C---:B------:R-:W-:Y:S01]  /*7000*/  VIADD R6, R0.reuse, 0x10 ;  /* 0x0000001000067836 */ /* 0x040fe20000000000 */
[----:B------:R1:W-:Y:S01]  /*7010*/  @P6 STG.E.U16 desc[UR22][R140.64], R8 ;  /* 0x000000088c006986 */ /* 0x0003e2000c101516 */
[C---:B0-----:R-:W-:Y:S01]  /*7020*/  VIADD R12, R0.reuse, 0x1c ;  /* 0x0000001c000c7836 */ /* 0x041fe20000000000 */
[----:B------:R-:W-:Y:S01]  /*7030*/  F2FP.BF16.F32.PACK_AB R30, R31, R30 ;  /* 0x0000001e1f1e723e */ /* 0x000fe200000010ff */
[----:B--2---:R-:W-:Y:S01]  /*7040*/  VIADD R7, R0, 0x13 ;  /* 0x0000001300077836 */ /* 0x004fe20000000000 */
[----:B------:R-:W-:Y:S01]  /*7050*/  ISETP.LT.AND P5, PT, R6, UR19, !P0 ;  /* 0x0000001306007c0c */ /* 0x000fe2000c7a1270 */
[----:B------:R-:W-:Y:S01]  /*7060*/  VIADD R6, R0, 0x11 ;  /* 0x0000001100067836 */ /* 0x000fe20000000000 */
[----:B------:R-:W-:Y:S01]  /*7070*/  @P2 STG.E.U16 desc[UR22][R142.64], R16 ;  /* 0x000000108e002986 */ /* 0x000fe2000c101516 */
[----:B------:R-:W-:Y:S02]  /*7080*/  F2FP.BF16.F32.PACK_AB R32, R33, R32 ;  /* 0x000000202120723e */ /* 0x000fe400000010ff */
[----:B------:R-:W-:Y:S01]  /*7090*/  F2FP.BF16.F32.PACK_AB R34, R35, R34 ;  /* 0x000000222322723e */ /* 0x000fe200000010ff */
[----:B------:R0:W-:Y:S01]  /*70a0*/  @P3 STG.E.U16 desc[UR22][R138.64], R9 ;  /* 0x000000098a003986 */ /* 0x0001e2000c101516 */
[----:B------:R-:W-:Y:S01]  /*70b0*/  ISETP.LT.AND P6, PT, R6, UR19, !P0 ;  /* 0x0000001306007c0c */ /* 0x000fe2000c7c1270 */
[----:B------:R-:W-:Y:S01]  /*70c0*/  VIADD R6, R0, 0x12 ;  /* 0x0000001200067836 */ /* 0x000fe20000000000 */
[----:B------:R-:W-:Y:S01]  /*70d0*/  ISETP.LT.AND P3, PT, R7, UR6, !P0 ;  /* 0x0000000607007c0c */ /* 0x000fe2000c761270 */
[----:B------:R-:W-:Y:S01]  /*70e0*/  @P1 STG.E.U16 desc[UR22][R136.64], R18 ;  /* 0x0000001288001986 */ /* 0x000fe2000c101516 */
[----:B------:R-:W-:Y:S01]  /*70f0*/  PRMT R7, R18, 0x7632, R7 ;  /* 0x0000763212077816 */ /* 0x000fe20000000007 */
[----:B------:R-:W2:Y:S01]  /*7100*/  LDCU UR6, c[0x0][0x39c] ;  /* 0x00007380ff0677ac */ /* 0x000ea20008000800 */
[----:B------:R-:W-:Y:S01]  /*7110*/  ISETP.LT.AND P2, PT, R6, UR4, !P0 ;  /* 0x0000000406007c0c */ /* 0x000fe2000c741270 */
[C---:B------:R-:W-:Y:S01]  /*7120*/  VIADD R6, R0.reuse, 0x14 ;  /* 0x0000001400067836 */ /* 0x040fe20000000000 */
[----:B------:R-:W-:Y:S01]  /*7130*/  F2FP.BF16.F32.PACK_AB R36, R37, R36 ;  /* 0x000000242524723e */ /* 0x000fe200000010ff */
[----:B------:R-:W2:Y:S01]  /*7140*/  LDCU UR4, c[0x0][0x39c] ;  /* 0x00007380ff0477ac */ /* 0x000ea20008000800 */
[----:B-1----:R-:W-:Y:S01]  /*7150*/  VIADD R8, R0, 0x16 ;  /* 0x0000001600087836 */ /* 0x002fe20000000000 */
[----:B0-----:R-:W-:Y:S01]  /*7160*/  PRMT R9, R20, 0x7632, R9 ;  /* 0x0000763214097816 */ /* 0x001fe20000000009 */
[----:B------:R0:W-:Y:S01]  /*7170*/  @P4 STG.E.U16 desc[UR22][R134.64], R7 ;  /* 0x0000000786004986 */ /* 0x0001e2000c101516 */
[----:B---3--:R-:W-:Y:S01]  /*7180*/  ISETP.LT.AND P1, PT, R6, UR7, !P0 ;  /* 0x0000000706007c0c */ /* 0x008fe2000c721270 */
[----:B------:R-:W-:Y:S01]  /*7190*/  VIADD R6, R0, 0x15 ;  /* 0x0000001500067836 */ /* 0x000fe20000000000 */
[----:B------:R-:W1:Y:S01]  /*71a0*/  LDCU UR7, c[0x0][0x39c] ;  /* 0x00007380ff0777ac */ /* 0x000e620008000800 */
[----:B------:R-:W-:Y:S01]  /*71b0*/  @P5 STG.E.U16 desc[UR22][R132.64], R20 ;  /* 0x0000001484005986 */ /* 0x000fe2000c101516 */
[----:B------:R-:W-:-:S02]  /*71c0*/  F2FP.BF16.F32.PACK_AB R38, R39, R38 ;  /* 0x000000262726723e */ /* 0x000fc400000010ff */
[----:B----4-:R-:W-:Y:S01]  /*71d0*/  ISETP.LT.AND P4, PT, R6, UR8, !P0 ;  /* 0x0000000806007c0c */ /* 0x010fe2000c781270 */
[----:B------:R3:W-:Y:S01]  /*71e0*/  @P6 STG.E.U16 desc[UR22][R4.64], R9 ;  /* 0x0000000904006986 */ /* 0x0007e2000c101516 */
[----:B------:R-:W-:Y:S02]  /*71f0*/  LEA R6, P5, R167, R2, 0x1 ;  /* 0x00000002a7067211 */ /* 0x000fe400078a08ff */
[----:B------:R-:W-:Y:S02]  /*7200*/  F2FP.BF16.F32.PACK_AB R40, R41, R40 ;  /* 0x000000282928723e */ /* 0x000fe400000010ff */
[-C--:B0-----:R-:W-:Y:S02]  /*7210*/  LEA.HI.X.SX32 R7, R167, R3.reuse, 0x1, P5 ;  /* 0x00000003a7077211 */ /* 0x081fe400028f0eff */
[----:B--2---:R-:W-:Y:S01]  /*7220*/  ISETP.LT.AND P6, PT, R8, UR4, !P0 ;  /* 0x0000000408007c0c */ /* 0x004fe2000c7c1270 */
[----:B------:R-:W0:Y:S01]  /*7230*/  LDCU UR4, c[0x0][0x39c] ;  /* 0x00007380ff0477ac */ /* 0x000e220008000800 */
[----:B------:R-:W-:Y:S01]  /*7240*/  LEA R8, P5, R10, R2, 0x1 ;  /* 0x000000020a087211 */ /* 0x000fe200078a08ff */
[----:B------:R2:W-:Y:S01]  /*7250*/  @P2 STG.E.U16 desc[UR22][R6.64], R22 ;  /* 0x0000001606002986 */ /* 0x0005e2000c101516 */
[----:B------:R-:W-:Y:S01]  /*7260*/  F2FP.BF16.F32.PACK_AB R42, R43, R42 ;  /* 0x0000002a2b2a723e */ /* 0x000fe200000010ff */
[----:B---3--:R-:W-:Y:S01]  /*7270*/  VIADD R4, R0, 0x17 ;  /* 0x0000001700047836 */ /* 0x008fe20000000000 */
[C---:B------:R-:W-:Y:S01]  /*7280*/  LEA.HI.X.SX32 R9, R10.reuse, R3, 0x1, P5 ;  /* 0x000000030a097211 */ /* 0x040fe200028f0eff */
[----:B------:R-:W-:Y:S01]  /*7290*/  VIADD R10, R10, UR5 ;  /* 0x000000050a0a7c36 */ /* 0x000fe20008000000 */
[----:B------:R-:W-:-:S02]  /*72a0*/  PRMT R5, R22, 0x7632, R5 ;  /* 0x0000763216057816 */ /* 0x000fc40000000005 */
[----:B------:R-:W-:Y:S01]  /*72b0*/  ISETP.LT.AND P2, PT, R4, UR6, !P0 ;  /* 0x0000000604007c0c */ /* 0x000fe2000c741270 */
[----:B------:R-:W3:Y:S01]  /*72c0*/  LDCU UR6, c[0x0][0x39c] ;  /* 0x00007380ff0677ac */ /* 0x000ee20008000800 */
[C---:B------:R-:W-:Y:S01]  /*72d0*/  VIADD R11, R10.reuse, UR5 ;  /* 0x000000050a0b7c36 */ /* 0x040fe20008000000 */
[----:B------:R4:W-:Y:S01]  /*72e0*/  @P3 STG.E.U16 desc[UR22][R8.64], R5 ;  /* 0x0000000508003986 */ /* 0x0009e2000c101516 */
[----:B------:R-:W-:Y:S01]  /*72f0*/  LEA R4, P3, R10, R2, 0x1 ;  /* 0x000000020a047211 */ /* 0x000fe200078608ff */
[C---:B--2---:R-:W-:Y:S01]  /*7300*/  VIADD R6, R0.reuse, 0x18 ;  /* 0x0000001800067836 */ /* 0x044fe20000000000 */
[----:B------:R-:W-:Y:S01]  /*7310*/  F2FP.BF16.F32.PACK_AB R44, R45, R44 ;  /* 0x0000002c2d2c723e */ /* 0x000fe200000010ff */
[----:B------:R-:W-:Y:S01]  /*7320*/  VIADD R7, R0, 0x19 ;  /* 0x0000001900077836 */ /* 0x000fe20000000000 */
[----:B------:R-:W-:Y:S02]  /*7330*/  F2FP.BF16.F32.PACK_AB R46, R47, R46 ;  /* 0x0000002e2f2e723e */ /* 0x000fe400000010ff */
[----:B------:R-:W-:-:S02]  /*7340*/  F2FP.BF16.F32.PACK_AB R48, R49, R48 ;  /* 0x000000303130723e */ /* 0x000fc400000010ff */
[----:B------:R-:W-:Y:S02]  /*7350*/  F2FP.BF16.F32.PACK_AB R50, R51, R50 ;  /* 0x000000323332723e */ /* 0x000fe400000010ff */
[----:B------:R-:W-:Y:S01]  /*7360*/  F2FP.BF16.F32.PACK_AB R52, R53, R52 ;  /* 0x000000343534723e */ /* 0x000fe200000010ff */
[----:B----4-:R-:W-:Y:S01]  /*7370*/  VIADD R8, R0, 0x1a ;  /* 0x0000001a00087836 */ /* 0x010fe20000000000 */
[-C--:B------:R-:W-:Y:S02]  /*7380*/  LEA.HI.X.SX32 R5, R10, R3.reuse, 0x1, P3 ;  /* 0x000000030a057211 */ /* 0x080fe400018f0eff */
[----:B0-----:R-:W-:Y:S01]  /*7390*/  ISETP.LT.AND P3, PT, R6, UR4, !P0 ;  /* 0x0000000406007c0c */ /* 0x001fe2000c761270 */
[----:B------:R-:W0:Y:S01]  /*73a0*/  LDCU UR4, c[0x0][0x39c] ;  /* 0x00007380ff0477ac */ /* 0x000e220008000800 */
[----:B------:R-:W-:Y:S01]  /*73b0*/  LEA R6, P5, R11, R2, 0x1 ;  /* 0x000000020b067211 */ /* 0x000fe200078a08ff */
[----:B------:R2:W-:Y:S01]  /*73c0*/  @P1 STG.E.U16 desc[UR22][R4.64], R24 ;  /* 0x0000001804001986 */ /* 0x0005e2000c101516 */
[----:B-1----:R-:W-:Y:S01]  /*73d0*/  ISETP.LT.AND P1, PT, R7, UR7, !P0 ;  /* 0x0000000707007c0c */ /* 0x002fe2000c721270 */
[----:B------:R-:W1:Y:S01]  /*73e0*/  LDCU UR7, c[0x0][0x39c] ;  /* 0x00007380ff0777ac */ /* 0x000e620008000800 */
[C---:B------:R-:W-:Y:S01]  /*73f0*/  LEA.HI.X.SX32 R7, R11.reuse, R3, 0x1, P5 ;  /* 0x000000030b077211 */ /* 0x040fe200028f0eff */
[----:B------:R-:W-:Y:S01]  /*7400*/  VIADD R11, R11, UR5 ;  /* 0x000000050b0b7c36 */ /* 0x000fe20008000000 */
[----:B---3--:R-:W-:Y:S01]  /*7410*/  ISETP.LT.AND P5, PT, R8, UR6, !P0 ;  /* 0x0000000608007c0c */ /* 0x008fe2000c7a1270 */
[----:B------:R-:W3:Y:S01]  /*7420*/  LDCU UR6, c[0x0][0x39c] ;  /* 0x00007380ff0677ac */ /* 0x000ee20008000800 */
[----:B------:R-:W-:Y:S01]  /*7430*/  F2FP.BF16.F32.PACK_AB R54, R55, R54 ;  /* 0x000000363736723e */ /* 0x000fe200000010ff */
[----:B------:R-:W-:Y:S01]  /*7440*/  VIADD R10, R11, UR5 ;  /* 0x000000050b0a7c36 */ /* 0x000fe20008000000 */
[----:B------:R-:W-:-:S02]  /*7450*/  F2FP.BF16.F32.PACK_AB R56, R57, R56 ;  /* 0x000000383938723e */ /* 0x000fc400000010ff */
[----:B------:R-:W-:Y:S02]  /*7460*/  F2FP.BF16.F32.PACK_AB R58, R59, R58 ;  /* 0x0000003a3b3a723e */ /* 0x000fe400000010ff */
[----:B--2---:R-:W-:Y:S02]  /*7470*/  PRMT R5, R24, 0x7632, R5 ;  /* 0x0000763218057816 */ /* 0x004fe40000000005 */
[----:B------:R-:W-:Y:S02]  /*7480*/  F2FP.BF16.F32.PACK_AB R60, R61, R60 ;  /* 0x0000003c3d3c723e */ /* 0x000fe400000010ff */
[----:B------:R-:W-:Y:S01]  /*7490*/  F2FP.BF16.F32.PACK_AB R62, R63, R62 ;  /* 0x0000003e3f3e723e */ /* 0x000fe200000010ff */
[----:B------:R2:W-:Y:S01]  /*74a0*/  @P4 STG.E.U16 desc[UR22][R6.64], R5 ;  /* 0x0000000506004986 */ /* 0x0005e2000c101516 */
[----:B------:R-:W-:Y:S02]  /*74b0*/  LEA R8, P4, R11, R2, 0x1 ;  /* 0x000000020b087211 */ /* 0x000fe400078808ff */
[----:B------:R-:W-:-:S02]  /*74c0*/  F2FP.BF16.F32.PACK_AB R64, R65, R64 ;  /* 0x000000404140723e */ /* 0x000fc400000010ff */
[-C--:B------:R-:W-:Y:S01]  /*74d0*/  LEA.HI.X.SX32 R9, R11, R3.reuse, 0x1, P4 ;  /* 0x000000030b097211 */ /* 0x080fe200020f0eff */
[----:B------:R-:W-:Y:S01]  /*74e0*/  VIADD R11, R0, 0x1b ;  /* 0x0000001b000b7836 */ /* 0x000fe20000000000 */
[----:B------:R-:W-:Y:S02]  /*74f0*/  LEA R4, P4, R10, R2, 0x1 ;  /* 0x000000020a047211 */ /* 0x000fe400078808ff */
[----:B------:R-:W-:Y:S01]  /*7500*/  F2FP.BF16.F32.PACK_AB R66, R67, R66 ;  /* 0x000000424342723e */ /* 0x000fe200000010ff */
[----:B------:R4:W-:Y:S01]  /*7510*/  @P6 STG.E.U16 desc[UR22][R8.64], R26 ;  /* 0x0000001a08006986 */ /* 0x0009e2000c101516 */
[----:B------:R-:W-:Y:S02]  /*7520*/  F2FP.BF16.F32.PACK_AB R68, R69, R68 ;  /* 0x000000444544723e */ /* 0x000fe400000010ff */
[----:B--2---:R-:W-:Y:S02]  /*7530*/  PRMT R7, R26, 0x7632, R7 ;  /* 0x000076321a077816 */ /* 0x004fe40000000007 */
[C---:B------:R-:W-:Y:S01]  /*7540*/  LEA.HI.X.SX32 R5, R10.reuse, R3, 0x1, P4 ;  /* 0x000000030a057211 */ /* 0x040fe200020f0eff */
[----:B------:R-:W-:Y:S01]  /*7550*/  VIADD R10, R10, UR5 ;  /* 0x000000050a0a7c36 */ /* 0x000fe20008000000 */
[----:B0-----:R-:W-:Y:S01]  /*7560*/  ISETP.LT.AND P4, PT, R11, UR4, !P0 ;  /* 0x000000040b007c0c */ /* 0x001fe2000c781270 */
[----:B------:R-:W0:Y:S01]  /*7570*/  LDCU UR4, c[0x0][0x39c] ;  /* 0x00007380ff0477ac */ /* 0x000e220008000800 */
[----:B------:R-:W-:Y:S01]  /*7580*/  F2FP.BF16.F32.PACK_AB R70, R71, R70 ;  /* 0x000000464746723e */ /* 0x000fe200000010ff */
[----:B------:R2:W-:Y:S01]  /*7590*/  @P2 STG.E.U16 desc[UR22][R4.64], R7 ;  /* 0x0000000704002986 */ /* 0x0005e2000c101516 */
[C---:B------:R-:W-:Y:S01]  /*75a0*/  LEA R6, P2, R10.reuse, R2, 0x1 ;  /* 0x000000020a067211 */ /* 0x040fe200078408ff */
[----:B------:R-:W-:Y:S01]  /*75b0*/  VIADD R11, R10, UR5 ;  /* 0x000000050a0b7c36 */ /* 0x000fe20008000000 */
[----:B------:R-:W-:Y:S01]  /*75c0*/  F2FP.BF16.F32.PACK_AB R72, R73, R72 ;  /* 0x000000484948723e */ /* 0x000fe200000010ff */
[----:B----4-:R-:W-:Y:S01]  /*75d0*/  VIADD R9, R0, 0x1d ;  /* 0x0000001d00097836 */ /* 0x010fe20000000000 */
[----:B------:R-:W-:-:S02]  /*75e0*/  F2FP.BF16.F32.PACK_AB R74, R75, R74 ;  /* 0x0000004a4b4a723e */ /* 0x000fc400000010ff */
[----:B------:R-:W-:Y:S02]  /*75f0*/  LEA R8, P6, R11, R2, 0x1 ;  /* 0x000000020b087211 */ /* 0x000fe400078c08ff */
[----:B------:R-:W-:Y:S02]  /*7600*/  F2FP.BF16.F32.PACK_AB R76, R77, R76 ;  /* 0x0000004c4d4c723e */ /* 0x000fe400000010ff */
[----:B------:R-:W-:Y:S01]  /*7610*/  F2FP.BF16.F32.PACK_AB R78, R79, R78 ;  /* 0x0000004e4f4e723e */ /* 0x000fe200000010ff */
[----:B--2---:R-:W-:Y:S01]  /*7620*/  VIADD R5, R0, 0x1e ;  /* 0x0000001e00057836 */ /* 0x004fe20000000000 */
[-C--:B------:R-:W-:Y:S02]  /*7630*/  LEA.HI.X.SX32 R7, R10, R3.reuse, 0x1, P2 ;  /* 0x000000030a077211 */ /* 0x080fe400010f0eff */
[----:B---3--:R-:W-:Y:S01]  /*7640*/  ISETP.LT.AND P2, PT, R12, UR6, !P0 ;  /* 0x000000060c007c0c */ /* 0x008fe2000c741270 */
[----:B------:R-:W2:Y:S01]  /*7650*/  LDCU UR6, c[0x0][0x39c] ;  /* 0x00007380ff0677ac */ /* 0x000ea20008000800 */
[----:B------:R-:W-:Y:S01]  /*7660*/  VIADD R12, R0, 0x20 ;  /* 0x00000020000c7836 */ /* 0x000fe20000000000 */
[----:B------:R3:W-:Y:S01]  /*7670*/  @P3 STG.E.U16 desc[UR22][R6.64], R28 ;  /* 0x0000001c06003986 */ /* 0x0007e2000c101516 */
[----:B-1----:R-:W-:Y:S01]  /*7680*/  ISETP.LT.AND P3, PT, R9, UR7, !P0 ;  /* 0x0000000709007c0c */ /* 0x002fe2000c761270 */
[----:B------:R-:W1:Y:S01]  /*7690*/  LDCU UR7, c[0x0][0x39c] ;  /* 0x00007380ff0777ac */ /* 0x000e620008000800 */
[C---:B------:R-:W-:Y:S01]  /*76a0*/  LEA.HI.X.SX32 R9, R11.reuse, R3, 0x1, P6 ;  /* 0x000000030b097211 */ /* 0x040fe200030f0eff */
[----:B------:R-:W-:Y:S01]  /*76b0*/  VIADD R11, R11, UR5 ;  /* 0x000000050b0b7c36 */ /* 0x000fe20008000000 */
[----:B------:R-:W-:-:S02]  /*76c0*/  F2FP.BF16.F32.PACK_AB R80, R81, R80 ;  /* 0x000000505150723e */ /* 0x000fc400000010ff */
[----:B------:R-:W-:Y:S01]  /*76d0*/  F2FP.BF16.F32.PACK_AB R82, R83, R82 ;  /* 0x000000525352723e */ /* 0x000fe200000010ff */
[C---:B------:R-:W-:Y:S01]  /*76e0*/  VIADD R10, R11.reuse, UR5 ;  /* 0x000000050b0a7c36 */ /* 0x040fe20008000000 */
[----:B------:R-:W-:Y:S02]  /*76f0*/  LEA R4, P6, R11, R2, 0x1 ;  /* 0x000000020b047211 */ /* 0x000fe400078c08ff */
[----:B------:R-:W-:Y:S02]  /*7700*/  F2FP.BF16.F32.PACK_AB R84, R85, R84 ;  /* 0x000000545554723e */ /* 0x000fe400000010ff */
[----:B---3--:R-:W-:Y:S02]  /*7710*/  PRMT R7, R28, 0x7632, R7 ;  /* 0x000076321c077816 */ /* 0x008fe40000000007 */
[----:B------:R-:W-:Y:S02]  /*7720*/  F2FP.BF16.F32.PACK_AB R86, R87, R86 ;  /* 0x000000565756723e */ /* 0x000fe400000010ff */
[----:B------:R-:W-:Y:S01]  /*7730*/  F2FP.BF16.F32.PACK_AB R88, R89, R88 ;  /* 0x000000585958723e */ /* 0x000fe200000010ff */
[----:B------:R3:W-:Y:S01]  /*7740*/  @P1 STG.E.U16 desc[UR22][R8.64], R7 ;  /* 0x0000000708001986 */ /* 0x0007e2000c101516 */
[----:B0-----:R-:W-:Y:S01]  /*7750*/  ISETP.LT.AND P1, PT, R5, UR4, !P0 ;  /* 0x0000000405007c0c */ /* 0x001fe2000c721270 */
[----:B------:R-:W0:Y:S01]  /*7760*/  LDCU UR4, c[0x0][0x39c] ;  /* 0x00007380ff0477ac */ /* 0x000e220008000800 */
[----:B------:R-:W-:Y:S01]  /*7770*/  LEA.HI.X.SX32 R5, R11, R3, 0x1, P6 ;  /* 0x000000030b057211 */ /* 0x000fe200030f0eff */
[----:B------:R-:W-:Y:S01]  /*7780*/  VIADD R11, R0, 0x1f ;  /* 0x0000001f000b7836 */ /* 0x000fe20000000000 */
[----:B------:R-:W-:-:S02]  /*7790*/  LEA R6, P6, R10, R2, 0x1 ;  /* 0x000000020a067211 */ /* 0x000fc400078c08ff */
[----:B------:R-:W-:Y:S01]  /*77a0*/  F2FP.BF16.F32.PACK_AB R90, R91, R90 ;  /* 0x0000005a5b5a723e */ /* 0x000fe200000010ff */
[----:B------:R4:W-:Y:S01]  /*77b0*/  @P5 STG.E.U16 desc[UR22][R4.64], R30 ;  /* 0x0000001e04005986 */ /* 0x0009e2000c101516 */
[----:B--2---:R-:W-:Y:S01]  /*77c0*/  ISETP.LT.AND P5, PT, R11, UR6, !P0 ;  /* 0x000000060b007c0c */ /* 0x004fe2000c7a1270 */
[----:B------:R-:W2:Y:S01]  /*77d0*/  LDCU UR6, c[0x0][0x39c] ;  /* 0x00007380ff0677ac */ /* 0x000ea20008000800 */
[----:B------:R-:W-:Y:S02]  /*77e0*/  F2FP.BF16.F32.PACK_AB R92, R93, R92 ;  /* 0x0000005c5d5c723e */ /* 0x000fe400000010ff */
[C---:B---3--:R-:W-:Y:S01]  /*77f0*/  LEA.HI.X.SX32 R7, R10.reuse, R3, 0x1, P6 ;  /* 0x000000030a077211 */ /* 0x048fe200030f0eff */
[----:B------:R-:W-:Y:S01]  /*7800*/  VIADD R10, R10, UR5 ;  /* 0x000000050a0a7c36 */ /* 0x000fe20008000000 */
[----:B------:R-:W-:Y:S02]  /*7810*/  F2FP.BF16.F32.PACK_AB R94, R95, R94 ;  /* 0x0000005e5f5e723e */ /* 0x000fe400000010ff */
[----:B------:R-:W-:Y:S01]  /*7820*/  F2FP.BF16.F32.PACK_AB R96, R97, R96 ;  /* 0x000000606160723e */ /* 0x000fe200000010ff */
[----:B------:R-:W-:Y:S01]  /*7830*/  VIADD R11, R10, UR5 ;  /* 0x000000050a0b7c36 */ /* 0x000fe20008000000 */
[----:B------:R-:W-:-:S02]  /*7840*/  F2FP.BF16.F32.PACK_AB R98, R99, R98 ;  /* 0x000000626362723e */ /* 0x000fc400000010ff */
[----:B----4-:R-:W-:Y:S02]  /*7850*/  PRMT R5, R30, 0x7632, R5 ;  /* 0x000076321e057816 */ /* 0x010fe40000000005 */
[----:B0-----:R-:W-:Y:S01]  /*7860*/  ISETP.LT.AND P6, PT, R12, UR4, !P0 ;  /* 0x000000040c007c0c */ /* 0x001fe2000c7c1270 */
[----:B------:R-:W0:Y:S01]  /*7870*/  LDCU UR4, c[0x0][0x39c] ;  /* 0x00007380ff0477ac */ /* 0x000e220008000800 */
[----:B------:R-:W-:Y:S01]  /*7880*/  VIADD R12, R0, 0x26 ;  /* 0x00000026000c7836 */ /* 0x000fe20000000000 */
[----:B------:R3:W-:Y:S01]  /*7890*/  @P4 STG.E.U16 desc[UR22][R6.64], R5 ;  /* 0x0000000506004986 */ /* 0x0007e2000c101516 */
[C---:B------:R-:W-:Y:S02]  /*78a0*/  LEA R8, P4, R10.reuse, R2, 0x1 ;  /* 0x000000020a087211 */ /* 0x040fe400078808ff */
[----:B------:R-:W-:Y:S02]  /*78b0*/  F2FP.BF16.F32.PACK_AB R100, R101, R100 ;  /* 0x000000646564723e */ /* 0x000fe400000010ff */
[----:B------:R-:W-:-:S02]  /*78c0*/  LEA.HI.X.SX32 R9, R10, R3, 0x1, P4 ;  /* 0x000000030a097211 */ /* 0x000fc400020f0eff */
[----:B------:R-:W-:Y:S02]  /*78d0*/  LEA R4, P4, R11, R2, 0x1 ;  /* 0x000000020b047211 */ /* 0x000fe400078808ff */
[----:B------:R-:W-:Y:S01]  /*78e0*/  F2FP.BF16.F32.PACK_AB R102, R103, R102 ;  /* 0x000000666766723e */ /* 0x000fe200000010ff */
[----:B------:R4:W-:Y:S01]  /*78f0*/  @P2 STG.E.U16 desc[UR22][R8.64], R32 ;  /* 0x0000002008002986 */ /* 0x0009e2000c101516 */
[----:B------:R-:W-:Y:S01]  /*7900*/  F2FP.BF16.F32.PACK_AB R104, R105, R104 ;  /* 0x000000686968723e */ /* 0x000fe200000010ff */
[----:B---3--:R-:W-:Y:S01]  /*7910*/  VIADD R6, R0, 0x21 ;  /* 0x0000002100067836 */ /* 0x008fe20000000000 */
[C---:B------:R-:W-:Y:S01]  /*7920*/  LEA.HI.X.SX32 R5, R11.reuse, R3, 0x1, P4 ;  /* 0x000000030b057211 */ /* 0x040fe200020f0eff */
[----:B------:R-:W-:Y:S01]  /*7930*/  VIADD R11, R11, UR5 ;  /* 0x000000050b0b7c36 */ /* 0x000fe20008000000 */
[----:B------:R-:W-:Y:S02]  /*7940*/  PRMT R7, R32, 0x7632, R7 ;  /* 0x0000763220077816 */ /* 0x000fe40000000007 */
[----:B--2---:R-:W-:Y:S01]  /*7950*/  ISETP.LT.AND P2, PT, R6, UR6, !P0 ;  /* 0x0000000606007c0c */ /* 0x004fe2000c741270 */
[----:B------:R-:W2:Y:S01]  /*7960*/  LDCU UR6, c[0x0][0x39c] ;  /* 0x00007380ff0677ac */ /* 0x000ea20008000800 */
[C---:B------:R-:W-:Y:S01]  /*7970*/  VIADD R10, R11.reuse, UR5 ;  /* 0x000000050b0a7c36 */ /* 0x040fe20008000000 */
[----:B------:R3:W-:Y:S01]  /*7980*/  @P3 STG.E.U16 desc[UR22][R4.64], R7 ;  /* 0x0000000704003986 */ /* 0x0007e2000c101516 */
[----:B------:R-:W-:Y:S01]  /*7990*/  LEA R6, P3, R11, R2, 0x1 ;  /* 0x000000020b067211 */ /* 0x000fe200078608ff */
[C---:B----4-:R-:W-:Y:S01]  /*79a0*/  VIADD R8, R0.reuse, 0x22 ;  /* 0x0000002200087836 */ /* 0x050fe20000000000 */
[----:B------:R-:W-:Y:S01]  /*79b0*/  F2FP.BF16.F32.PACK_AB R106, R107, R106 ;  /* 0x0000006a6b6a723e */ /* 0x000fe200000010ff */
[----:B------:R-:W-:Y:S01]  /*79c0*/  VIADD R9, R0, 0x23 ;  /* 0x0000002300097836 */ /* 0x000fe20000000000 */
[----:B------:R-:W-:-:S02]  /*79d0*/  F2FP.BF16.F32.PACK_AB R108, R109, R108 ;  /* 0x0000006c6d6c723e */ /* 0x000fc400000010ff */
[----:B------:R-:W-:Y:S02]  /*79e0*/  F2FP.BF16.F32.PACK_AB R110, R111, R110 ;  /* 0x0000006e6f6e723e */ /* 0x000fe400000010ff */
[----:B------:R-:W-:Y:S02]  /*79f0*/  F2FP.BF16.F32.PACK_AB R112, R113, R112 ;  /* 0x000000707170723e */ /* 0x000fe400000010ff */
[----:B------:R-:W-:Y:S01]  /*7a00*/  F2FP.BF16.F32.PACK_AB R114, R115, R114 ;  /* 0x000000727372723e */ /* 0x000fe200000010ff */
[----:B---3--:R-:W-:Y:S01]  /*7a10*/  VIADD R4, R0, 0x24 ;  /* 0x0000002400047836 */ /* 0x008fe20000000000 */
[-C--:B------:R-:W-:Y:S02]  /*7a20*/  LEA.HI.X.SX32 R7, R11, R3.reuse, 0x1, P3 ;  /* 0x000000030b077211 */ /* 0x080fe400018f0eff */
[----:B0-----:R-:W-:Y:S01]  /*7a30*/  ISETP.LT.AND P3, PT, R8, UR4, !P0 ;  /* 0x0000000408007c0c */ /* 0x001fe2000c761270 */
[----:B------:R-:W0:Y:S01]  /*7a40*/  LDCU UR4, c[0x0][0x39c] ;  /* 0x00007380ff0477ac */ /* 0x000e220008000800 */
[C---:B------:R-:W-:Y:S01]  /*7a50*/  LEA R8, P4, R10.reuse, R2, 0x1 ;  /* 0x000000020a087211 */ /* 0x040fe200078808ff */
[----:B------:R-:W-:Y:S01]  /*7a60*/  @P1 STG.E.U16 desc[UR22][R6.64], R34 ;  /* 0x0000002206001986 */ /* 0x000fe2000c101516 */
[----:B-1----:R-:W-:Y:S01]  /*7a70*/  ISETP.LT.AND P1, PT, R9, UR7, !P0 ;  /* 0x0000000709007c0c */ /* 0x002fe2000c721270 */
[----:B------:R-:W1:Y:S01]  /*7a80*/  LDCU UR7, c[0x0][0x39c] ;  /* 0x00007380ff0777ac */ /* 0x000e620008000800 */
[C---:B------:R-:W-:Y:S01]  /*7a90*/  LEA.HI.X.SX32 R9, R10.reuse, R3, 0x1, P4 ;  /* 0x000000030a097211 */ /* 0x040fe200020f0eff */
[----:B------:R-:W-:Y:S01]  /*7aa0*/  VIADD R10, R10, UR5 ;  /* 0x000000050a0a7c36 */ /* 0x000fe20008000000 */
[----:B------:R-:W-:-:S02]  /*7ab0*/  PRMT R5, R34, 0x7632, R5 ;  /* 0x0000763222057816 */ /* 0x000fc40000000005 */
[----:B--2---:R-:W-:Y:S01]  /*7ac0*/  ISETP.LT.AND P4, PT, R4, UR6, !P0 ;  /* 0x0000000604007c0c */ /* 0x004fe2000c781270 */
[C---:B------:R-:W-:Y:S01]  /*7ad0*/  VIADD R11, R10.reuse, UR5 ;  /* 0x000000050a0b7c36 */ /* 0x040fe20008000000 */
[----:B------:R-:W2:Y:S01]  /*7ae0*/  LDCU UR6, c[0x0][0x39c] ;  /* 0x00007380ff0677ac */ /* 0x000ea20008000800 */
[----:B------:R3:W-:Y:S01]  /*7af0*/  @P5 STG.E.U16 desc[UR22][R8.64], R5 ;  /* 0x0000000508005986 */ /* 0x0007e2000c101516 */
[----:B------:R-:W-:Y:S02]  /*7b00*/  LEA R4, P5, R10, R2, 0x1 ;  /* 0x000000020a047211 */ /* 0x000fe400078a08ff */
[----:B------:R-:W-:Y:S02]  /*7b10*/  F2FP.BF16.F32.PACK_AB R116, R117, R116 ;  /* 0x000000747574723e */ /* 0x000fe400000010ff */
[----:B------:R-:W-:Y:S02]  /*7b20*/  F2FP.BF16.F32.PACK_AB R118, R119, R118 ;  /* 0x000000767776723e */ /* 0x000fe400000010ff */
[----:B------:R-:W-:-:S02]  /*7b30*/  F2FP.BF16.F32.PACK_AB R120, R121, R120 ;  /* 0x000000787978723e */ /* 0x000fc400000010ff */
[----:B------:R-:W-:Y:S02]  /*7b40*/  F2FP.BF16.F32.PACK_AB R122, R123, R122 ;  /* 0x0000007a7b7a723e */ /* 0x000fe400000010ff */
[----:B------:R-:W-:Y:S02]  /*7b50*/  F2FP.BF16.F32.PACK_AB R124, R125, R124 ;  /* 0x0000007c7d7c723e */ /* 0x000fe400000010ff */
[-C--:B---3--:R-:W-:Y:S01]  /*7b60*/  LEA.HI.X.SX32 R5, R10, R3.reuse, 0x1, P5 ;  /* 0x000000030a057211 */ /* 0x088fe200028f0eff */
[----:B------:R-:W-:Y:S01]  /*7b70*/  VIADD R10, R0, 0x25 ;  /* 0x00000025000a7836 */ /* 0x000fe20000000000 */
[C---:B------:R-:W-:Y:S02]  /*7b80*/  LEA R6, P5, R11.reuse, R2, 0x1 ;  /* 0x000000020b067211 */ /* 0x040fe400078a08ff */
[----:B------:R-:W-:Y:S01]  /*7b90*/  PRMT R9, R36, 0x7632, R9 ;  /* 0x0000763224097816 */ /* 0x000fe20000000009 */
[----:B------:R3:W-:Y:S01]  /*7ba0*/  @P6 STG.E.U16 desc[UR22][R4.64], R36 ;  /* 0x0000002404006986 */ /* 0x0007e2000c101516 */
        /* <DEDUP_REMOVED lines=8> */
[----:B------:R-:W-:-:S02]  /*7c30*/  F2FP.BF16.F32.PACK_AB R128, R129, R128 ;  /* 0x000000808180723e */ /* 0x000fc400000010ff */
[----:B------:R-:W-:Y:S01]  /*7c40*/  F2FP.BF16.F32.PACK_AB R130, R131, R130 ;  /* 0x000000828382723e */ /* 0x000fe200000010ff */
[----:B---3--:R-:W-:Y:S01]  /*7c50*/  VIADD R5, R0, 0x27 ;  /* 0x0000002700057836 */ /* 0x008fe20000000000 */
[----:B------:R-:W-:Y:S02]  /*7c60*/  LEA R4, P6, R10, R2, 0x1 ;  /* 0x000000020a047211 */ /* 0x000fe400078c08ff */
[-C--:B----4-:R-:W-:Y:S01]  /*7c70*/  LEA.HI.X.SX32 R9, R11, R3.reuse, 0x1, P2 ;  /* 0x000000030b097211 */ /* 0x090fe200010f0eff */
[----:B------:R-:W-:Y:S01]  /*7c80*/  VIADD R7, R0, 0x28 ;  /* 0x0000002800077836 */ /* 0x000fe20000000000 */
[----:B--2---:R-:W-:Y:S01]  /*7c90*/  ISETP.LT.AND P2, PT, R12, UR6, !P0 ;  /* 0x000000060c007c0c */ /* 0x004fe2000c741270 */
[----:B------:R-:W2:Y:S01]  /*7ca0*/  LDCU UR6, c[0x0][0x39c] ;  /* 0x00007380ff0677ac */ /* 0x000ea20008000800 */
[----:B------:R-:W-:Y:S01]  /*7cb0*/  VIADD R12, R0, 0x2a ;  /* 0x0000002a000c7836 */ /* 0x000fe20000000000 */
[----:B------:R3:W-:Y:S01]  /*7cc0*/  @P3 STG.E.U16 desc[UR22][R8.64], R38 ;  /* 0x0000002608003986 */ /* 0x0007e2000c101516 */
[----:B-1----:R-:W-:Y:S01]  /*7cd0*/  ISETP.LT.AND P3, PT, R5, UR7, !P0 ;  /* 0x0000000705007c0c */ /* 0x002fe2000c761270 */
[----:B------:R-:W1:Y:S01]  /*7ce0*/  LDCU UR7, c[0x0][0x39c] ;  /* 0x00007380ff0777ac */ /* 0x000e620008000800 */
[C---:B------:R-:W-:Y:S01]  /*7cf0*/  LEA.HI.X.SX32 R5, R10.reuse, R3, 0x1, P6 ;  /* 0x000000030a057211 */ /* 0x040fe200030f0eff */
[----:B------:R-:W-:-:S04]  /*7d00*/  VIADD R10, R10, UR5 ;  /* 0x000000050a0a7c36 */ /* 0x000fc80008000000 */
[C---:B------:R-:W-:Y:S01]  /*7d10*/  VIADD R11, R10.reuse, UR5 ;  /* 0x000000050a0b7c36 */ /* 0x040fe20008000000 */
[----:B------:R-:W-:Y:S02]  /*7d20*/  LEA R6, P6, R10, R2, 0x1 ;  /* 0x000000020a067211 */ /* 0x000fe400078c08ff */
[----:B---3--:R-:W-:-:S05]  /*7d30*/  PRMT R9, R38, 0x7632, R9 ;  /* 0x0000763226097816 */ /* 0x008fca0000000009 */
[----:B------:R3:W-:Y:S01]  /*7d40*/  @P1 STG.E.U16 desc[UR22][R4.64], R9 ;  /* 0x0000000904001986 */ /* 0x0007e2000c101516 */
[----:B0-----:R-:W-:Y:S01]  /*7d50*/  ISETP.LT.AND P1, PT, R7, UR4, !P0 ;  /* 0x0000000407007c0c */ /* 0x001fe2000c721270 */
[----:B------:R-:W0:Y:S01]  /*7d60*/  LDCU UR4, c[0x0][0x39c] ;  /* 0x00007380ff0477ac */ /* 0x000e220008000800 */
[----:B------:R-:W-:Y:S01]  /*7d70*/  LEA.HI.X.SX32 R7, R10, R3, 0x1, P6 ;  /* 0x000000030a077211 */ /* 0x000fe200030f0eff */
[----:B------:R-:W-:Y:S01]  /*7d80*/  VIADD R10, R0, 0x29 ;  /* 0x00000029000a7836 */ /* 0x000fe20000000000 */
[----:B------:R-:W-:-:S03]  /*7d90*/  LEA R8, P6, R11, R2, 0x1 ;  /* 0x000000020b087211 */ /* 0x000fc600078c08ff */
[----:B------:R-:W-:Y:S01]  /*7da0*/  @P4 STG.E.U16 desc[UR22][R6.64], R40 ;  /* 0x0000002806004986 */ /* 0x000fe2000c101516 */
[----:B--2---:R-:W-:Y:S01]  /*7db0*/  ISETP.LT.AND P4, PT, R10, UR6, !P0 ;  /* 0x000000060a007c0c */ /* 0x004fe2000c781270 */
[----:B------:R-:W2:Y:S01]  /*7dc0*/  LDCU UR6, c[0x0][0x39c] ;  /* 0x00007380ff0677ac */ /* 0x000ea20008000800 */
[C---:B---3--:R-:W-:Y:S01]  /*7dd0*/  LEA.HI.X.SX32 R9, R11.reuse, R3, 0x1, P6 ;  /* 0x000000030b097211 */ /* 0x048fe200030f0eff */
[----:B------:R-:W-:Y:S01]  /*7de0*/  VIADD R11, R11, UR5 ;  /* 0x000000050b0b7c36 */ /* 0x000fe20008000000 */
[----:B------:R-:W-:-:S03]  /*7df0*/  PRMT R5, R40, 0x7632, R5 ;  /* 0x0000763228057816 */ /* 0x000fc60000000005 */
[C---:B------:R-:W-:Y:S02]  /*7e00*/  VIADD R10, R11.reuse, UR5 ;  /* 0x000000050b0a7c36 */ /* 0x040fe40008000000 */
[----:B------:R3:W-:Y:S01]  /*7e10*/  @P5 STG.E.U16 desc[UR22][R8.64], R5 ;  /* 0x0000000508005986 */ /* 0x0007e2000c101516 */
[CC--:B------:R-:W-:Y:S02]  /*7e20*/  LEA R4, P5, R11.reuse, R2.reuse, 0x1 ;  /* 0x000000020b047211 */ /* 0x0c0fe400078a08ff */
[----:B0-----:R-:W-:Y:S01]  /*7e30*/  ISETP.LT.AND P6, PT, R12, UR4, !P0 ;  /* 0x000000040c007c0c */ /* 0x001fe2000c7c1270 */
[----:B------:R-:W0:Y:S01]  /*7e40*/  LDCU UR4, c[0x0][0x39c] ;  /* 0x00007380ff0477ac */ /* 0x000e220008000800 */
[C---:B------:R-:W-:Y:S01]  /*7e50*/  VIADD R12, R0.reuse, 0x30 ;  /* 0x00000030000c7836 */ /* 0x040fe20000000000 */
[----:B---3--:R-:W-:Y:S01]  /*7e60*/  LEA.HI.X.SX32 R5, R11, R3, 0x1, P5 ;  /* 0x000000030b057211 */ /* 0x008fe200028f0eff */
[----:B------:R-:W-:Y:S01]  /*7e70*/  VIADD R8, R0, 0x2b ;  /* 0x0000002b00087836 */ /* 0x000fe20000000000 */
[----:B------:R-:W-:-:S02]  /*7e80*/  LEA R6, P5, R10, R2, 0x1 ;  /* 0x000000020a067211 */ /* 0x000fc400078a08ff */
[----:B------:R-:W-:Y:S01]  /*7e90*/  PRMT R9, R42, 0x7632, R9 ;  /* 0x000076322a097816 */ /* 0x000fe20000000009 */
[----:B------:R3:W-:Y:S01]  /*7ea0*/  @P2 STG.E.U16 desc[UR22][R4.64], R42 ;  /* 0x0000002a04002986 */ /* 0x0007e2000c101516 */
[C---:B------:R-:W-:Y:S01]  /*7eb0*/  LEA.HI.X.SX32 R7, R10.reuse, R3, 0x1, P5 ;  /* 0x000000030a077211 */ /* 0x040fe200028f0eff */
[----:B------:R-:W-:Y:S01]  /*7ec0*/  VIADD R10, R10, UR5 ;  /* 0x000000050a0a7c36 */ /* 0x000fe20008000000 */
[----:B--2---:R-:W-:Y:S01]  /*7ed0*/  ISETP.LT.AND P2, PT, R8, UR6, !P0 ;  /* 0x0000000608007c0c */ /* 0x004fe2000c741270 */
[----:B------:R-:W2:Y:S02]  /*7ee0*/  LDCU UR6, c[0x0][0x39c] ;  /* 0x00007380ff0677ac */ /* 0x000ea40008000800 */
[----:B------:R4:W-:Y:S01]  /*7ef0*/  @P3 STG.E.U16 desc[UR22][R6.64], R9 ;  /* 0x0000000906003986 */ /* 0x0009e2000c101516 */
[C---:B------:R-:W-:Y:S01]  /*7f00*/  LEA R8, P3, R10.reuse, R2, 0x1 ;  /* 0x000000020a087211 */ /* 0x040fe200078608ff */
[----:B------:R-:W-:Y:S02]  /*7f10*/  VIADD R11, R10, UR5 ;  /* 0x000000050a0b7c36 */ /* 0x000fe40008000000 */
[----:B---3--:R-:W-:-:S02]  /*7f20*/  VIADD R4, R0, 0x2c ;  /* 0x0000002c00047836 */ /* 0x008fc40000000000 */
[----:B------:R-:W-:Y:S01]  /*7f30*/  VIADD R5, R0, 0x2d ;  /* 0x0000002d00057836 */ /* 0x000fe20000000000 */
[-C--:B----4-:R-:W-:Y:S01]  /*7f40*/  LEA.HI.X.SX32 R9, R10, R3.reuse, 0x1, P3 ;  /* 0x000000030a097211 */ /* 0x090fe200018f0eff */
[----:B------:R-:W-:Y:S01]  /*7f50*/  VIADD R6, R0, 0x2e ;  /* 0x0000002e00067836 */ /* 0x000fe20000000000 */
[----:B0-----:R-:W-:Y:S01]  /*7f60*/  ISETP.LT.AND P3, PT, R4, UR4, !P0 ;  /* 0x0000000404007c0c */ /* 0x001fe2000c761270 */
[----:B------:R-:W0:Y:S01]  /*7f70*/  LDCU UR4, c[0x0][0x39c] ;  /* 0x00007380ff0477ac */ /* 0x000e220008000800 */
[----:B------:R-:W-:Y:S01]  /*7f80*/  LEA R4, P5, R11, R2, 0x1 ;  /* 0x000000020b047211 */ /* 0x000fe200078a08ff */
        /* <DEDUP_REMOVED lines=10> */
[----:B------:R-:W-:-:S04]  /*8030*/  LEA R6, P4, R11, R2, 0x1 ;  /* 0x000000020b067211 */ /* 0x000fc800078808ff */
[-C--:B---3--:R-:W-:Y:S01]  /*8040*/  LEA.HI.X.SX32 R7, R11, R3.reuse, 0x1, P4 ;  /* 0x000000030b077211 */ /* 0x088fe200020f0eff */
[----:B------:R-:W-:Y:S01]  /*8050*/  VIADD R11, R0, 0x2f ;  /* 0x0000002f000b7836 */ /* 0x000fe20000000000 */
[-C--:B------:R-:W-:Y:S02]  /*8060*/  LEA R8, P4, R10, R2.reuse, 0x1 ;  /* 0x000000020a087211 */ /* 0x080fe400078808ff */
[----:B------:R-:W-:Y:S01]  /*8070*/  PRMT R5, R46, 0x7632, R5 ;  /* 0x000076322e057816 */ /* 0x000fe20000000005 */
[----:B------:R3:W-:Y:S01]  /*8080*/  @P6 STG.E.U16 desc[UR22][R6.64], R46 ;  /* 0x0000002e06006986 */ /* 0x0007e2000c101516 */
[C---:B------:R-:W-:Y:S01]  /*8090*/  LEA.HI.X.SX32 R9, R10.reuse, R3, 0x1, P4 ;  /* 0x000000030a097211 */ /* 0x040fe200020f0eff */
[----:B------:R-:W-:Y:S01]  /*80a0*/  VIADD R10, R10, UR5 ;  /* 0x000000050a0a7c36 */ /* 0x000fe20008000000 */
[----:B0-----:R-:W-:Y:S01]  /*80b0*/  ISETP.LT.AND P4, PT, R11, UR4, !P0 ;  /* 0x000000040b007c0c */ /* 0x001fe2000c781270 */
[----:B------:R-:W0:Y:S02]  /*80c0*/  LDCU UR4, c[0x0][0x39c] ;  /* 0x00007380ff0477ac */ /* 0x000e240008000800 */
[----:B------:R4:W-:Y:S01]  /*80d0*/  @P2 STG.E.U16 desc[UR22][R8.64], R5 ;  /* 0x0000000508002986 */ /* 0x0009e2000c101516 */
[C---:B------:R-:W-:Y:S01]  /*80e0*/  LEA R4, P2, R10.reuse, R2, 0x1 ;  /* 0x000000020a047211 */ /* 0x040fe200078408ff */
[----:B------:R-:W-:-:S02]  /*80f0*/  VIADD R11, R10, UR5 ;  /* 0x000000050a0b7c36 */ /* 0x000fc40008000000 */
[----:B---3--:R-:W-:-:S03]  /*8100*/  VIADD R7, R0, 0x31 ;  /* 0x0000003100077836 */ /* 0x008fc60000000000 */
        /* <DEDUP_REMOVED lines=28> */
[-C--:B------:R-:W-:Y:S02]  /*82d0*/  LEA R6, P4, R10, R2.reuse, 0x1 ;  /* 0x000000020a067211 */ /* 0x080fe400078808ff */
[----:B0-----:R-:W-:Y:S01]  /*82e0*/  ISETP.LT.AND P6, PT, R12, UR4, !P0 ;  /* 0x000000040c007c0c */ /* 0x001fe2000c7c1270 */
[----:B------:R-:W0:Y:S01]  /*82f0*/  LDCU UR4, c[0x0][0x39c] ;  /* 0x00007380ff0477ac */ /* 0x000e220008000800 */
[----:B------:R-:W-:Y:S01]  /*8300*/  VIADD R12, R0, 0x3a ;  /* 0x0000003a000c7836 */ /* 0x000fe20000000000 */
        /* <DEDUP_REMOVED lines=13> */
[C---:B------:R-:W-:Y:S01]  /*83e0*/  VIADD R7, R0.reuse, 0x37 ;  /* 0x0000003700077836 */ /* 0x040fe20000000000 */
[-C--:B----4-:R-:W-:Y:S01]  /*83f0*/  LEA.HI.X.SX32 R5, R11, R3.reuse, 0x1, P3 ;  /* 0x000000030b057211 */ /* 0x090fe200018f0eff */
[----:B------:R-:W-:Y:S01]  /*8400*/  VIADD R8, R0, 0x38 ;  /* 0x0000003800087836 */ /* 0x000fe20000000000 */
[----:B0-----:R-:W-:Y:S01]  /*8410*/  ISETP.LT.AND P3, PT, R6, UR4, !P0 ;  /* 0x0000000406007c0c */ /* 0x001fe2000c761270 */
[----:B------:R-:W0:Y:S01]  /*8420*/  LDCU UR4, c[0x0][0x39c] ;  /* 0x00007380ff0477ac */ /* 0x000e220008000800 */
[C---:B------:R-:W-:Y:S01]  /*8430*/  LEA R6, P4, R10.reuse, R2, 0x1 ;  /* 0x000000020a067211 */ /* 0x040fe200078808ff */
[----:B------:R3:W-:Y:S01]  /*8440*/  @P1 STG.E.U16 desc[UR22][R4.64], R54 ;  /* 0x0000003604001986 */ /* 0x0007e2000c101516 */
[----:B-1----:R-:W-:Y:S01]  /*8450*/  ISETP.LT.AND P1, PT, R7, UR7, !P0 ;  /* 0x0000000707007c0c */ /* 0x002fe2000c721270 */
[----:B------:R-:W1:Y:S01]  /*8460*/  LDCU UR7, c[0x0][0x39c] ;  /* 0x00007380ff0777ac */ /* 0x000e620008000800 */
[C---:B------:R-:W-:Y:S01]  /*8470*/  LEA.HI.X.SX32 R7, R10.reuse, R3, 0x1, P4 ;  /* 0x000000030a077211 */ /* 0x040fe200020f0eff */
[----:B------:R-:W-:Y:S01]  /*8480*/  VIADD R10, R10, UR5 ;  /* 0x000000050a0a7c36 */ /* 0x000fe20008000000 */
[----:B--2---:R-:W-:Y:S01]  /*8490*/  ISETP.LT.AND P4, PT, R8, UR6, !P0 ;  /* 0x0000000608007c0c */ /* 0x004fe2000c781270 */
[----:B------:R-:W2:Y:S02]  /*84a0*/  LDCU UR6, c[0x0][0x39c] ;  /* 0x00007380ff0677ac */ /* 0x000ea40008000800 */
[----:B------:R-:W-:Y:S01]  /*84b0*/  VIADD R11, R10, UR5 ;  /* 0x000000050a0b7c36 */ /* 0x000fe20008000000 */
[----:B---3--:R-:W-:-:S05]  /*84c0*/  PRMT R5, R54, 0x7632, R5 ;  /* 0x0000763236057816 */ /* 0x008fca0000000005 */
[----:B------:R3:W-:Y:S01]  /*84d0*/  @P5 STG.E.U16 desc[UR22][R6.64], R5 ;  /* 0x0000000506005986 */ /* 0x0007e2000c101516 */
[----:B------:R-:W-:-:S04]  /*84e0*/  LEA R8, P5, R10, R2, 0x1 ;  /* 0x000000020a087211 */ /* 0x000fc800078a08ff */
[----:B------:R-:W-:Y:S01]  /*84f0*/  LEA.HI.X.SX32 R9, R10, R3, 0x1, P5 ;  /* 0x000000030a097211 */ /* 0x000fe200028f0eff */
[----:B------:R-:W-:Y:S01]  /*8500*/  VIADD R10, R0, 0x39 ;  /* 0x00000039000a7836 */ /* 0x000fe20000000000 */
[----:B------:R-:W-:-:S03]  /*8510*/  LEA R4, P5, R11, R2, 0x1 ;  /* 0x000000020b047211 */ /* 0x000fc600078a08ff */
[----:B------:R4:W-:Y:S01]  /*8520*/  @P6 STG.E.U16 desc[UR22][R8.64], R56 ;  /* 0x0000003808006986 */ /* 0x0009e2000c101516 */
[----:B---3--:R-:W-:Y:S02]  /*8530*/  PRMT R7, R56, 0x7632, R7 ;  /* 0x0000763238077816 */ /* 0x008fe40000000007 */
[C---:B------:R-:W-:Y:S01]  /*8540*/  LEA.HI.X.SX32 R5, R11.reuse, R3, 0x1, P5 ;  /* 0x000000030b057211 */ /* 0x040fe200028f0eff */
[----:B------:R-:W-:Y:S01]  /*8550*/  VIADD R11, R11, UR5 ;  /* 0x000000050b0b7c36 */ /* 0x000fe20008000000 */
[----:B0-----:R-:W-:Y:S01]  /*8560*/  ISETP.LT.AND P5, PT, R10, UR4, !P0 ;  /* 0x000000040a007c0c */ /* 0x001fe2000c7a1270 */
[----:B------:R-:W0:Y:S02]  /*8570*/  LDCU UR4, c[0x0][0x39c] ;  /* 0x00007380ff0477ac */ /* 0x000e240008000800 */
[----:B------:R3:W-:Y:S01]  /*8580*/  @P2 STG.E.U16 desc[UR22][R4.64], R7 ;  /* 0x0000000704002986 */ /* 0x0007e2000c101516 */
[C---:B------:R-:W-:Y:S01]  /*8590*/  LEA R6, P2, R11.reuse, R2, 0x1 ;  /* 0x000000020b067211 */ /* 0x040fe200078408ff */
[----:B------:R-:W-:-:S02]  /*85a0*/  VIADD R10, R11, UR5 ;  /* 0x000000050b0a7c36 */ /* 0x000fc40008000000 */
[----:B----4-:R-:W-:-:S03]  /*85b0*/  VIADD R9, R0, 0x3b ;  /* 0x0000003b00097836 */ /* 0x010fc60000000000 */
[----:B------:R-:W-:Y:S02]  /*85c0*/  LEA R8, P6, R10, R2, 0x1 ;  /* 0x000000020a087211 */ /* 0x000fe400078c08ff */
[-C--:B---3--:R-:W-:Y:S01]  /*85d0*/  LEA.HI.X.SX32 R7, R11, R3.reuse, 0x1, P2 ;  /* 0x000000030b077211 */ /* 0x088fe200010f0eff */
        /* <DEDUP_REMOVED lines=18> */
[----:B------:R4:W-:Y:S01]  /*8700*/  @P4 STG.E.U16 desc[UR22][R4.64], R60 ;  /* 0x0000003c04004986 */ /* 0x0009e2000c101516 */
[----:B--2---:R-:W-:Y:S01]  /*8710*/  ISETP.LT.AND P4, PT, R10, UR6, !P0 ;  /* 0x000000060a007c0c */ /* 0x004fe2000c781270 */
[----:B------:R-:W2:Y:S01]  /*8720*/  LDCU UR6, c[0x0][0x39c] ;  /* 0x00007380ff0677ac */ /* 0x000ea20008000800 */
[C---:B---3--:R-:W-:Y:S01]  /*8730*/  LEA.HI.X.SX32 R7, R11.reuse, R3, 0x1, P6 ;  /* 0x000000030b077211 */ /* 0x048fe200030f0eff */
[----:B------:R-:W-:-:S04]  /*8740*/  VIADD R11, R11, UR5 ;  /* 0x000000050b0b7c36 */ /* 0x000fc80008000000 */
[C---:B------:R-:W-:Y:S01]  /*8750*/  VIADD R10, R11.reuse, UR5 ;  /* 0x000000050b0a7c36 */ /* 0x040fe20008000000 */
[----:B----4-:R-:W-:Y:S02]  /*8760*/  PRMT R5, R60, 0x7632, R5 ;  /* 0x000076323c057816 */ /* 0x010fe40000000005 */
[----:B0-----:R-:W-:Y:S01]  /*8770*/  ISETP.LT.AND P6, PT, R12, UR4, !P0 ;  /* 0x000000040c007c0c */ /* 0x001fe2000c7c1270 */
[----:B------:R-:W0:Y:S01]  /*8780*/  LDCU UR4, c[0x0][0x39c] ;  /* 0x00007380ff0477ac */ /* 0x000e220008000800 */
[----:B------:R-:W-:Y:S01]  /*8790*/  VIADD R12, R0, 0x44 ;  /* 0x00000044000c7836 */ /* 0x000fe20000000000 */
[----:B------:R3:W-:Y:S01]  /*87a0*/  @P5 STG.E.U16 desc[UR22][R6.64], R5 ;  /* 0x0000000506005986 */ /* 0x0007e2000c101516 */
[----:B------:R-:W-:-:S04]  /*87b0*/  LEA R8, P5, R11, R2, 0x1 ;  /* 0x000000020b087211 */ /* 0x000fc800078a08ff */
[----:B------:R-:W-:Y:S02]  /*87c0*/  LEA.HI.X.SX32 R9, R11, R3, 0x1, P5 ;  /* 0x000000030b097211 */ /* 0x000fe400028f0eff */
[----:B------:R-:W-:-:S03]  /*87d0*/  LEA R4, P5, R10, R2, 0x1 ;  /* 0x000000020a047211 */ /* 0x000fc600078a08ff */
[----:B------:R4:W-:Y:S01]  /*87e0*/  @P2 STG.E.U16 desc[UR22][R8.64], R62 ;  /* 0x0000003e08002986 */ /* 0x0009e2000c101516 */
        /* <DEDUP_REMOVED lines=9> */
[----:B----4-:R-:W-:-:S02]  /*8880*/  VIADD R8, R0, 0x40 ;  /* 0x0000004000087836 */ /* 0x010fc40000000000 */
[----:B------:R-:W-:Y:S01]  /*8890*/  VIADD R9, R0, 0x41 ;  /* 0x0000004100097836 */ /* 0x000fe20000000000 */
[-C--:B---3--:R-:W-:Y:S01]  /*88a0*/  LEA.HI.X.SX32 R7, R10, R3.reuse, 0x1, P3 ;  /* 0x000000030a077211 */ /* 0x088fe200018f0eff */
        /* <DEDUP_REMOVED lines=92> */
[CC--:B------:R-:W-:Y:S02]  /*8e70*/  LEA R8, P5, R11.reuse, R2.reuse, 0x1 ;  /* 0x000000020b087211 */ /* 0x0c0fe400078a08ff */
        /* <DEDUP_REMOVED lines=110> */
[----:B------:R-:W-:Y:S01]  /*9560*/  VIADD R11, R10, UR5 ;  /* 0x000000050a0b7c36 */ /* 0x000fe20008000000 */
        /* <DEDUP_REMOVED lines=19> */
[C---:B------:R-:W-:Y:S01]  /*96a0*/  VIADD R9, R0.reuse, 0x5f ;  /* 0x0000005f00097836 */ /* 0x040fe20000000000 */
[-C--:B---3--:R-:W-:Y:S01]  /*96b0*/  LEA.HI.X.SX32 R7, R11, R3.reuse, 0x1, P3 ;  /* 0x000000030b077211 */ /* 0x088fe200018f0eff */
        /* <DEDUP_REMOVED lines=73> */
[----:B------:R-:W-:-:S03]  /*9b50*/  VIADD R5, R0, 0x69 ;  /* 0x0000006900057836 */ /* 0x000fc60000000000 */
[----:B0-----:R-:W-:Y:S01]  /*9b60*/  ISETP.LT.AND P5, PT, R4, UR4, !P0 ;  /* 0x0000000404007c0c */ /* 0x001fe2000c7a1270 */
[----:B----4-:R-:W-:Y:S01]  /*9b70*/  VIADD R6, R0, 0x6a ;  /* 0x0000006a00067836 */ /* 0x010fe20000000000 */
[-C--:B------:R-:W-:Y:S01]  /*9b80*/  LEA.HI.X.SX32 R9, R10, R3.reuse, 0x1, P3 ;  /* 0x000000030a097211 */ /* 0x080fe200018f0eff */
[----:B------:R-:W0:Y:S01]  /*9b90*/  LDCU UR4, c[0x0][0x39c] ;  /* 0x00007380ff0477ac */ /* 0x000e220008000800 */
[-C--:B------:R-:W-:Y:S02]  /*9ba0*/  LEA R4, P3, R11, R2.reuse, 0x1 ;  /* 0x000000020b047211 */ /* 0x080fe400078608ff */
[----:B------:R-:W-:Y:S01]  /*9bb0*/  PRMT R7, R104, 0x7632, R7 ;  /* 0x0000763268077816 */ /* 0x000fe20000000007 */
[----:B------:R-:W-:Y:S01]  /*9bc0*/  @P1 STG.E.U16 desc[UR22][R8.64], R104 ;  /* 0x0000006808001986 */ /* 0x000fe2000c101516 */
[----:B-1----:R-:W-:Y:S01]  /*9bd0*/  ISETP.LT.AND P1, PT, R5, UR7, !P0 ;  /* 0x0000000705007c0c */ /* 0x002fe2000c721270 */
[----:B------:R-:W1:Y:S01]  /*9be0*/  LDCU UR7, c[0x0][0x39c] ;  /* 0x00007380ff0777ac */ /* 0x000e620008000800 */
[C---:B------:R-:W-:Y:S01]  /*9bf0*/  LEA.HI.X.SX32 R5, R11.reuse, R3, 0x1, P3 ;  /* 0x000000030b057211 */ /* 0x040fe200018f0eff */
[----:B------:R-:W-:Y:S01]  /*9c00*/  VIADD R11, R11, UR5 ;  /* 0x000000050b0b7c36 */ /* 0x000fe20008000000 */
[----:B--2---:R-:W-:Y:S01]  /*9c10*/  ISETP.LT.AND P3, PT, R6, UR6, !P0 ;  /* 0x0000000606007c0c */ /* 0x004fe2000c761270 */
[----:B------:R-:W2:Y:S02]  /*9c20*/  LDCU UR6, c[0x0][0x39c] ;  /* 0x00007380ff0677ac */ /* 0x000ea40008000800 */
[----:B------:R3:W-:Y:S01]  /*9c30*/  @P4 STG.E.U16 desc[UR22][R4.64], R7 ;  /* 0x0000000704004986 */ /* 0x0007e2000c101516 */
[C---:B------:R-:W-:Y:S01]  /*9c40*/  LEA R6, P4, R11.reuse, R2, 0x1 ;  /* 0x000000020b067211 */ /* 0x040fe200078808ff */
[----:B------:R-:W-:-:S03]  /*9c50*/  VIADD R10, R11, UR5 ;  /* 0x000000050b0a7c36 */ /* 0x000fc60008000000 */
        /* <DEDUP_REMOVED lines=42> */
[----:B----4-:R-:W-:-:S04]  /*9f00*/  LEA R8, P6, R11, R2, 0x1 ;  /* 0x000000020b087211 */ /* 0x010fc800078c08ff */
[CC--:B------:R-:W-:Y:S01]  /*9f10*/  LEA.HI.X.SX32 R9, R11.reuse, R3.reuse, 0x1, P6 ;  /* 0x000000030b097211 */ /* 0x0c0fe200030f0eff */
[----:B------:R-:W-:Y:S01]  /*9f20*/  VIADD R11, R11, UR5 ;  /* 0x000000050b0b7c36 */ /* 0x000fe20008000000 */
[----:B---3--:R-:W-:Y:S01]  /*9f30*/  LEA.HI.X.SX32 R7, R10, R3, 0x1, P4 ;  /* 0x000000030a077211 */ /* 0x008fe200020f0eff */
[----:B------:R-:W-:Y:S01]  /*9f40*/  VIADD R4, R0, 0x71 ;  /* 0x0000007100047836 */ /* 0x000fe20000000000 */
[----:B0-----:R-:W-:Y:S01]  /*9f50*/  ISETP.LT.AND P4, PT, R12, UR4, !P0 ;  /* 0x000000040c007c0c */ /* 0x001fe2000c781270 */
[----:B------:R-:W0:Y:S01]  /*9f60*/  LDCU UR4, c[0x0][0x39c] ;  /* 0x00007380ff0477ac */ /* 0x000e220008000800 */
[----:B------:R-:W-:Y:S01]  /*9f70*/  PRMT R5, R112, 0x7632, R5 ;  /* 0x0000763270057816 */ /* 0x000fe20000000005 */
[----:B------:R3:W-:Y:S01]  /*9f80*/  @P2 STG.E.U16 desc[UR22][R6.64], R112 ;  /* 0x0000007006002986 */ /* 0x0007e2000c101516 */
[----:B--2---:R-:W-:Y:S01]  /*9f90*/  ISETP.LT.AND P2, PT, R4, UR6, !P0 ;  /* 0x0000000604007c0c */ /* 0x004fe2000c741270 */
[----:B------:R-:W2:Y:S01]  /*9fa0*/  LDCU UR6, c[0x0][0x39c] ;  /* 0x00007380ff0677ac */ /* 0x000ea20008000800 */
[C---:B------:R-:W-:Y:S01]  /*9fb0*/  VIADD R10, R11.reuse, UR5 ;  /* 0x000000050b0a7c36 */ /* 0x040fe20008000000 */
[----:B------:R4:W-:Y:S01]  /*9fc0*/  @P5 STG.E.U16 desc[UR22][R8.64], R5 ;  /* 0x0000000508005986 */ /* 0x0009e2000c101516 */
[----:B------:R-:W-:Y:S01]  /*9fd0*/  LEA R4, P5, R11, R2, 0x1 ;  /* 0x000000020b047211 */ /* 0x000fe200078a08ff */
[----:B------:R-:W-:-:S02]  /*9fe0*/  VIADD R12, R0, 0x76 ;  /* 0x00000076000c7836 */ /* 0x000fc40000000000 */
[C---:B---3--:R-:W-:Y:S02]  /*9ff0*/  VIADD R6, R0.reuse, 0x72 ;  /* 0x0000007200067836 */ /* 0x048fe40000000000 */
        /* <DEDUP_REMOVED lines=21> */
[----:B0-----:R-:W-:Y:S01]  /*a150*/  ISETP.LT.AND P4, PT, R10, UR4, !P0 ;  /* 0x000000040a007c0c */ /* 0x001fe2000c781270 */
[----:B------:R-:W0:Y:S01]  /*a160*/  LDCU UR4, c[0x0][0x39c] ;  /* 0x00007380ff0477ac */ /* 0x000e220008000800 */
[----:B---3--:R-:W-:Y:S02]  /*a170*/  PRMT R7, R116, 0x7632, R7 ;  /* 0x0000763274077816 */ /* 0x008fe40000000007 */
[C---:B------:R-:W-:Y:S01]  /*a180*/  LEA.HI.X.SX32 R5, R11.reuse, R3, 0x1, P3 ;  /* 0x000000030b057211 */ /* 0x040fe200018f0eff */
[----:B------:R-:W-:Y:S01]  /*a190*/  VIADD R11, R11, UR5 ;  /* 0x000000050b0b7c36 */ /* 0x000fe20008000000 */
[----:B--2---:R-:W-:Y:S01]  /*a1a0*/  ISETP.LT.AND P3, PT, R12, UR6, !P0 ;  /* 0x000000060c007c0c */ /* 0x004fe2000c761270 */
[----:B------:R-:W2:Y:S01]  /*a1b0*/  LDCU UR6, c[0x0][0x39c] ;  /* 0x00007380ff0677ac */ /* 0x000ea20008000800 */
[----:B------:R-:W-:Y:S01]  /*a1c0*/  VIADD R12, R0, 0x7d ;  /* 0x0000007d000c7836 */ /* 0x000fe20000000000 */
[----:B------:R3:W-:Y:S01]  /*a1d0*/  @P2 STG.E.U16 desc[UR22][R4.64], R7 ;  /* 0x0000000704002986 */ /* 0x0007e2000c101516 */
[C---:B------:R-:W-:Y:S01]  /*a1e0*/  LEA R6, P2, R11.reuse, R2, 0x1 ;  /* 0x000000020b067211 */ /* 0x040fe200078408ff */
[----:B------:R-:W-:-:S02]  /*a1f0*/  VIADD R10, R11, UR5 ;  /* 0x000000050b0a7c36 */ /* 0x000fc40008000000 */
[C---:B----4-:R-:W-:Y:S01]  /*a200*/  VIADD R9, R0.reuse, 0x77 ;  /* 0x0000007700097836 */ /* 0x050fe20000000000 */
[-C--:B---3--:R-:W-:Y:S01]  /*a210*/  LEA.HI.X.SX32 R7, R11, R3.reuse, 0x1, P2 ;  /* 0x000000030b077211 */ /* 0x088fe200010f0eff */
[----:B------:R-:W-:Y:S01]  /*a220*/  VIADD R4, R0, 0x78 ;  /* 0x0000007800047836 */ /* 0x000fe20000000000 */
[-C--:B------:R-:W-:Y:S02]  /*a230*/  LEA R8, P2, R10, R2.reuse, 0x1 ;  /* 0x000000020a087211 */ /* 0x080fe400078408ff */
[----:B------:R-:W-:Y:S01]  /*a240*/  PRMT R5, R118, 0x7632, R5 ;  /* 0x0000763276057816 */ /* 0x000fe20000000005 */
[----:B------:R-:W-:Y:S01]  /*a250*/  @P6 STG.E.U16 desc[UR22][R6.64], R118 ;  /* 0x0000007606006986 */ /* 0x000fe2000c101516 */
[----:B-1----:R-:W-:Y:S01]  /*a260*/  ISETP.LT.AND P6, PT, R9, UR7, !P0 ;  /* 0x0000000709007c0c */ /* 0x002fe2000c7c1270 */
[----:B------:R-:W1:Y:S01]  /*a270*/  LDCU UR7, c[0x0][0x39c] ;  /* 0x00007380ff0777ac */ /* 0x000e620008000800 */
[C---:B------:R-:W-:Y:S01]  /*a280*/  LEA.HI.X.SX32 R9, R10.reuse, R3, 0x1, P2 ;  /* 0x000000030a097211 */ /* 0x040fe200010f0eff */
[----:B------:R-:W-:Y:S01]  /*a290*/  VIADD R10, R10, UR5 ;  /* 0x000000050a0a7c36 */ /* 0x000fe20008000000 */
[----:B0-----:R-:W-:Y:S01]  /*a2a0*/  ISETP.LT.AND P2, PT, R4, UR4, !P0 ;  /* 0x0000000404007c0c */ /* 0x001fe2000c741270 */
[----:B------:R-:W0:Y:S02]  /*a2b0*/  LDCU UR4, c[0x0][0x39c] ;  /* 0x00007380ff0477ac */ /* 0x000e240008000800 */
[----:B------:R3:W-:Y:S01]  /*a2c0*/  @P1 STG.E.U16 desc[UR22][R8.64], R5 ;  /* 0x0000000508001986 */ /* 0x0007e2000c101516 */
[C---:B------:R-:W-:Y:S01]  /*a2d0*/  LEA R4, P1, R10.reuse, R2, 0x1 ;  /* 0x000000020a047211 */ /* 0x040fe200078208ff */
[----:B------:R-:W-:-:S03]  /*a2e0*/  VIADD R11, R10, UR5 ;  /* 0x000000050a0b7c36 */ /* 0x000fc60008000000 */
[-C--:B---3--:R-:W-:Y:S01]  /*a2f0*/  LEA.HI.X.SX32 R5, R10, R3.reuse, 0x1, P1 ;  /* 0x000000030a057211 */ /* 0x088fe200008f0eff */
[C---:B------:R-:W-:Y:S01]  /*a300*/  VIADD R10, R0.reuse, 0x79 ;  /* 0x00000079000a7836 */ /* 0x040fe20000000000 */
[C---:B------:R-:W-:Y:S01]  /*a310*/  LEA R6, P1, R11.reuse, R2, 0x1 ;  /* 0x000000020b067211 */ /* 0x040fe200078208ff */
[----:B------:R-:W-:Y:S02]  /*a320*/  VIADD R9, R0, 0x7a ;  /* 0x0000007a00097836 */ /* 0x000fe40000000000 */
[----:B------:R3:W-:Y:S01]  /*a330*/  @P5 STG.E.U16 desc[UR22][R4.64], R120 ;  /* 0x0000007804005986 */ /* 0x0007e2000c101516 */
[C---:B------:R-:W-:Y:S01]  /*a340*/  LEA.HI.X.SX32 R7, R11.reuse, R3, 0x1, P1 ;  /* 0x000000030b077211 */ /* 0x040fe200008f0eff */
[----:B------:R-:W-:Y:S01]  /*a350*/  VIADD R11, R11, UR5 ;  /* 0x000000050b0b7c36 */ /* 0x000fe20008000000 */
[----:B--2---:R-:W-:Y:S01]  /*a360*/  ISETP.LT.AND P1, PT, R10, UR6, !P0 ;  /* 0x000000060a007c0c */ /* 0x004fe2000c721270 */
[----:B------:R-:W-:Y:S01]  /*a370*/  VIADD R10, R0, 0x7b ;  /* 0x0000007b000a7836 */ /* 0x000fe20000000000 */
[----:B0-----:R-:W-:Y:S01]  /*a380*/  ISETP.LT.AND P5, PT, R9, UR4, !P0 ;  /* 0x0000000409007c0c */ /* 0x001fe2000c7a1270 */
[----:B------:R-:W0:Y:S01]  /*a390*/  LDCU UR4, c[0x0][0x39c] ;  /* 0x00007380ff0477ac */ /* 0x000e220008000800 */
[----:B------:R-:W2:Y:S01]  /*a3a0*/  LDCU UR6, c[0x0][0x39c] ;  /* 0x00007380ff0677ac */ /* 0x000ea20008000800 */
[----:B---3--:R-:W-:-:S05]  /*a3b0*/  PRMT R5, R120, 0x7632, R5 ;  /* 0x0000763278057816 */ /* 0x008fca0000000005 */
[----:B------:R3:W-:Y:S01]  /*a3c0*/  @P4 STG.E.U16 desc[UR22][R6.64], R5 ;  /* 0x0000000506004986 */ /* 0x0007e2000c101516 */
[----:B------:R-:W-:-:S04]  /*a3d0*/  LEA R8, P4, R11, R2, 0x1 ;  /* 0x000000020b087211 */ /* 0x000fc800078808ff */
[C---:B------:R-:W-:Y:S01]  /*a3e0*/  LEA.HI.X.SX32 R9, R11.reuse, R3, 0x1, P4 ;  /* 0x000000030b097211 */ /* 0x040fe200020f0eff */
[----:B------:R-:W-:Y:S01]  /*a3f0*/  VIADD R11, R11, UR5 ;  /* 0x000000050b0b7c36 */ /* 0x000fe20008000000 */
[----:B-1----:R-:W-:-:S03]  /*a400*/  ISETP.LT.AND P4, PT, R10, UR7, !P0 ;  /* 0x000000070a007c0c */ /* 0x002fc6000c781270 */
[----:B------:R1:W-:Y:S01]  /*a410*/  @P3 STG.E.U16 desc[UR22][R8.64], R122 ;  /* 0x0000007a08003986 */ /* 0x0003e2000c101516 */
[C---:B------:R-:W-:Y:S01]  /*a420*/  LEA R4, P3, R11.reuse, R2, 0x1 ;  /* 0x000000020b047211 */ /* 0x040fe200078608ff */
[----:B------:R-:W-:-:S03]  /*a430*/  VIADD R10, R11, UR5 ;  /* 0x000000050b0a7c36 */ /* 0x000fc60008000000 */
[----:B---3--:R-:W-:Y:S01]  /*a440*/  LEA.HI.X.SX32 R5, R11, R3, 0x1, P3 ;  /* 0x000000030b057211 */ /* 0x008fe200018f0eff */
[----:B------:R-:W-:Y:S01]  /*a450*/  VIADD R11, R0, 0x7c ;  /* 0x0000007c000b7836 */ /* 0x000fe20000000000 */
[----:B------:R-:W-:Y:S01]  /*a460*/  LEA R6, P3, R10, R2, 0x1 ;  /* 0x000000020a067211 */ /* 0x000fe200078608ff */
[----:B------:R-:W-:-:S03]  /*a470*/  VIADD R0, R0, 0x7f ;  /* 0x0000007f00007836 */ /* 0x000fc60000000000 */
[C---:B------:R-:W-:Y:S01]  /*a480*/  LEA.HI.X.SX32 R7, R10.reuse, R3, 0x1, P3 ;  /* 0x000000030a077211 */ /* 0x040fe200018f0eff */
[----:B------:R-:W-:Y:S01]  /*a490*/  VIADD R10, R10, UR5 ;  /* 0x000000050a0a7c36 */ /* 0x000fe20008000000 */
[----:B-1----:R-:W-:Y:S02]  /*a4a0*/  PRMT R9, R122, 0x7632, R9 ;  /* 0x000076327a097816 */ /* 0x002fe40000000009 */
[----:B0-----:R-:W-:Y:S01]  /*a4b0*/  ISETP.LT.AND P3, PT, R11, UR4, !P0 ;  /* 0x000000040b007c0c */ /* 0x001fe2000c761270 */
[C---:B------:R-:W-:Y:S01]  /*a4c0*/  VIADD R11, R10.reuse, UR5 ;  /* 0x000000050a0b7c36 */ /* 0x040fe20008000000 */
[----:B------:R-:W0:Y:S01]  /*a4d0*/  LDCU UR4, c[0x0][0x39c] ;  /* 0x00007380ff0477ac */ /* 0x000e220008000800 */
[----:B------:R1:W-:Y:S04]  /*a4e0*/  @P6 STG.E.U16 desc[UR22][R4.64], R9 ;  /* 0x0000000904006986 */ /* 0x0003e8000c101516 */
[----:B------:R3:W-:Y:S01]  /*a4f0*/  @P2 STG.E.U16 desc[UR22][R6.64], R124 ;  /* 0x0000007c06002986 */ /* 0x0007e2000c101516 */
[----:B------:R-:W-:-:S04]  /*a500*/  LEA R8, P2, R10, R2, 0x1 ;  /* 0x000000020a087211 */ /* 0x000fc800078408ff */
[----:B-1----:R-:W-:Y:S01]  /*a510*/  LEA.HI.X.SX32 R9, R10, R3, 0x1, P2 ;  /* 0x000000030a097211 */ /* 0x002fe200010f0eff */
[C---:B------:R-:W-:Y:S01]  /*a520*/  VIADD R10, R11.reuse, UR5 ;  /* 0x000000050b0a7c36 */ /* 0x040fe20008000000 */
[----:B------:R-:W-:Y:S02]  /*a530*/  PRMT R5, R124, 0x7632, R5 ;  /* 0x000076327c057816 */ /* 0x000fe40000000005 */
[----:B--2---:R-:W-:Y:S01]  /*a540*/  ISETP.LT.AND P2, PT, R12, UR6, !P0 ;  /* 0x000000060c007c0c */ /* 0x004fe2000c741270 */
[C---:B------:R-:W-:Y:S01]  /*a550*/  VIADD R13, R10.reuse, UR5 ;  /* 0x000000050a0d7c36 */ /* 0x040fe20008000000 */
[----:B------:R-:W1:Y:S01]  /*a560*/  LDCU UR6, c[0x0][0x39c] ;  /* 0x00007380ff0677ac */ /* 0x000e620008000800 */
[----:B------:R2:W-:Y:S01]  /*a570*/  @P1 STG.E.U16 desc[UR22][R8.64], R5 ;  /* 0x0000000508001986 */ /* 0x0005e2000c101516 */
[-C--:B------:R-:W-:Y:S01]  /*a580*/  LEA R4, P1, R11, R2.reuse, 0x1 ;  /* 0x000000020b047211 */ /* 0x080fe200078208ff */
[----:B------:R-:W-:Y:S01]  /*a590*/  VIADD R14, R13, UR5 ;  /* 0x000000050d0e7c36 */ /* 0x000fe20008000000 */
[----:B---3--:R-:W-:-:S03]  /*a5a0*/  LEA R6, P6, R10, R2, 0x1 ;  /* 0x000000020a067211 */ /* 0x008fc600078c08ff */
[----:B------:R-:W-:Y:S01]  /*a5b0*/  VIADD R15, R14, UR5 ;  /* 0x000000050e0f7c36 */ /* 0x000fe20008000000 */
[-C--:B------:R-:W-:Y:S02]  /*a5c0*/  LEA.HI.X.SX32 R7, R10, R3.reuse, 0x1, P6 ;  /* 0x000000030a077211 */ /* 0x080fe400030f0eff */
[-C--:B------:R-:W-:Y:S01]  /*a5d0*/  LEA R12, P6, R14, R2.reuse, 0x1 ;  /* 0x000000020e0c7211 */ /* 0x080fe200078c08ff */
[----:B------:R-:W-:Y:S01]  /*a5e0*/  VIADD R16, R15, UR5 ;  /* 0x000000050f107c36 */ /* 0x000fe20008000000 */
[----:B--2---:R-:W-:Y:S02]  /*a5f0*/  LEA.HI.X.SX32 R5, R11, R3, 0x1, P1 ;  /* 0x000000030b057211 */ /* 0x004fe400008f0eff */
[----:B------:R-:W-:-:S03]  /*a600*/  LEA R10, P1, R13, R2, 0x1 ;  /* 0x000000020d0a7211 */ /* 0x000fc600078208ff */
[----:B------:R2:W-:Y:S01]  /*a610*/  @P5 STG.E.U16 desc[UR22][R4.64], R126 ;  /* 0x0000007e04005986 */ /* 0x0005e2000c101516 */
[-C--:B------:R-:W-:Y:S02]  /*a620*/  LEA.HI.X.SX32 R11, R13, R3.reuse, 0x1, P1 ;  /* 0x000000030d0b7211 */ /* 0x080fe400008f0eff */
[-C--:B------:R-:W-:Y:S02]  /*a630*/  LEA.HI.X.SX32 R13, R14, R3.reuse, 0x1, P6 ;  /* 0x000000030e0d7211 */ /* 0x080fe400030f0eff */
[----:B------:R-:W-:Y:S02]  /*a640*/  LEA R8, P6, R16, R2, 0x1 ;  /* 0x0000000210087211 */ /* 0x000fe400078c08ff */
[----:B0-----:R-:W-:Y:S02]  /*a650*/  ISETP.LT.AND P1, PT, R17, UR4, !P0 ;  /* 0x0000000411007c0c */ /* 0x001fe4000c721270 */
[----:B-1----:R-:W-:Y:S02]  /*a660*/  ISETP.LT.AND P0, PT, R0, UR6, !P0 ;  /* 0x0000000600007c0c */ /* 0x002fe4000c701270 */
[----:B------:R-:W-:-:S02]  /*a670*/  LEA.HI.X.SX32 R9, R16, R3, 0x1, P6 ;  /* 0x0000000310097211 */ /* 0x000fc400030f0eff */
[----:B------:R-:W-:Y:S02]  /*a680*/  PRMT R0, R126, 0x7632, R0 ;  /* 0x000076327e007816 */ /* 0x000fe40000000000 */
[C---:B------:R-:W-:Y:S02]  /*a690*/  LEA R2, P6, R15.reuse, R2, 0x1 ;  /* 0x000000020f027211 */ /* 0x040fe400078c08ff */
[----:B--2---:R-:W-:Y:S01]  /*a6a0*/  PRMT R5, R128, 0x7632, R5 ;  /* 0x0000763280057816 */ /* 0x004fe20000000005 */
[----:B------:R0:W-:Y:S01]  /*a6b0*/  @P4 STG.E.U16 desc[UR22][R6.64], R0 ;  /* 0x0000000006004986 */ /* 0x0001e2000c101516 */
[----:B------:R-:W-:-:S03]  /*a6c0*/  LEA.HI.X.SX32 R3, R15, R3, 0x1, P6 ;  /* 0x000000030f037211 */ /* 0x000fc600030f0eff */
[----:B------:R1:W-:Y:S04]  /*a6d0*/  @P3 STG.E.U16 desc[UR22][R10.64], R128 ;  /* 0x000000800a003986 */ /* 0x0003e8000c101516 */
[----:B------:R1:W-:Y:S01]  /*a6e0*/  @P2 STG.E.U16 desc[UR22][R12.64], R5 ;  /* 0x000000050c002986 */ /* 0x0003e2000c101516 */
[----:B0-----:R-:W-:-:S03]  /*a6f0*/  PRMT R7, R130, 0x7632, R7 ;  /* 0x0000763282077816 */ /* 0x001fc60000000007 */
[----:B------:R1:W-:Y:S04]  /*a700*/  @P1 STG.E.U16 desc[UR22][R2.64], R130 ;  /* 0x0000008202001986 */ /* 0x0003e8000c101516 */
[----:B------:R1:W-:Y:S01]  /*a710*/  @P0 STG.E.U16 desc[UR22][R8.64], R7 ;  /* 0x0000000708000986 */ /* 0x0003e2000c101516 */
[----:B-----5:R-:W-:Y:S06]  /*a720*/  BAR.SYNC.DEFER_BLOCKING 0x0 ;  /* 0x0000000000007b1d */ /* 0x020fec0000010000 */
[----:B------:R-:W-:Y:S05]  /*a730*/  BRA.U UP0, `(.L_x_14) ;  /* 0x0000000100a07547 */ /* 0x000fea000b800000 */
[----:B------:R-:W0:Y:S01]  /*a740*/  S2UR UR5, SR_CgaCtaId ;  /* 0x00000000000579c3 */ /* 0x000e220000008800 */
[----:B------:R-:W-:Y:S01]  /*a750*/  NOP ;  /* 0x0000000000007918 */ /* 0x000fe20000000000 */
[----:B------:R-:W-:Y:S01]  /*a760*/  UMOV UR4, 0x50 ;  /* 0x0000005000047882 */ /* 0x000fe20000000000 */
[----:B------:R-:W-:Y:S02]  /*a770*/  IMAD.U32 R0, RZ, RZ, UR10 ;  /* 0x0000000aff007e24 */ /* 0x000fe4000f8e00ff */
[----:B-1----:R-:W-:Y:S02]  /*a780*/  IMAD.MOV.U32 R3, RZ, RZ, 0xff ;  /* 0x000000ffff037424 */ /* 0x002fe400078e00ff */
[----:B------:R-:W-:Y:S01]  /*a790*/  IMAD.MOV.U32 R7, RZ, RZ, 0x1 ;  /* 0x00000001ff077424 */ /* 0x000fe200078e00ff */
[----:B------:R-:W-:-:S04]  /*a7a0*/  LOP3.LUT R0, R0, 0xffff, RZ, 0xc0, !PT ;  /* 0x0000ffff00007812 */ /* 0x000fc800078ec0ff */
[----:B------:R-:W-:-:S05]  /*a7b0*/  SHF.R.U32.HI R0, RZ, 0x5, R0 ;  /* 0x00000005ff007819 */ /* 0x000fca0000011600 */
[----:B------:R-:W-:Y:S01]  /*a7c0*/  VIADD R2, R0, 0x10 ;  /* 0x0000001000027836 */ /* 0x000fe20000000000 */
[----:B------:R-:W-:Y:S01]  /*a7d0*/  SHF.L.U32 R0, R3, R0, RZ ;  /* 0x0000000003007219 */ /* 0x000fe200000006ff */
[----:B0-----:R-:W-:-:S03]  /*a7e0*/  ULEA UR6, UR5, UR4, 0x18 ;  /* 0x0000000405067291 */ /* 0x001fc6000f8ec0ff */
[----:B------:R-:W-:-:S04]  /*a7f0*/  SHF.L.U32 R3, R7, R2, RZ ;  /* 0x0000000207037219 */ /* 0x000fc800000006ff */
[----:B------:R-:W-:Y:S02]  /*a800*/  LOP3.LUT R0, R3, R0, RZ, 0xfc, !PT ;  /* 0x0000000003007212 */ /* 0x000fe400078efcff */
[----:B------:R-:W0:Y:S02]  /*a810*/  LDS R5, [UR6] ;  /* 0x00000006ff057984 */ /* 0x000e240008000800 */
[C---:B------:R-:W-:Y:S02]  /*a820*/  LOP3.LUT R2, R0.reuse, 0xffff, RZ, 0xc0, !PT ;  /* 0x0000ffff00027812 */ /* 0x040fe400078ec0ff */
[----:B0-----:R-:W-:-:S04]  /*a830*/  LOP3.LUT R3, R0, 0xffff, R5, 0x80, !PT ;  /* 0x0000ffff00037812 */ /* 0x001fc800078e8005 */
[----:B------:R-:W-:-:S13]  /*a840*/  ISETP.NE.AND P0, PT, R3, R2, PT ;  /* 0x000000020300720c */ /* 0x000fda0003f05270 */
[----:B------:R-:W-:Y:S05]  /*a850*/  @P0 BRA `(.L_x_15) ;  /* 0x0000000000500947 */ /* 0x000fea0003800000 */
[----:B------:R-:W-:Y:S02]  /*a860*/  SHF.R.U32.HI R5, RZ, 0x10, R5 ;  /* 0x00000010ff057819 */ /* 0x000fe40000011605 */
[----:B------:R-:W-:-:S04]  /*a870*/  SHF.R.U32.HI R2, RZ, 0x10, R0 ;  /* 0x00000010ff027819 */ /* 0x000fc80000011600 */
[----:B------:R-:W-:-:S04]  /*a880*/  LOP3.LUT R5, R5, R2, RZ, 0xc0, !PT ;  /* 0x0000000205057212 */ /* 0x000fc800078ec0ff */
[----:B------:R-:W-:-:S13]  /*a890*/  ISETP.NE.AND P0, PT, R5, R2, PT ;  /* 0x000000020500720c */ /* 0x000fda0003f05270 */
[----:B------:R-:W-:Y:S05]  /*a8a0*/  @P0 BRA `(.L_x_16) ;  /* 0x0000000000300947 */ /* 0x000fea0003800000 */
[----:B------:R-:W-:Y:S01]  /*a8b0*/  R2UR UR4, R0 ;  /* 0x00000000000472ca */ /* 0x000fe200000e0000 */
[----:B------:R-:W-:Y:S01]  /*a8c0*/  VOTEU.ANY UR5, UPT, PT ;  /* 0x0000000000057886 */ /* 0x000fe200038e0100 */
[----:B------:R-:W0:Y:S01]  /*a8d0*/  S2R R0, SR_LANEID ;  /* 0x0000000000007919 */ /* 0x000e220000000000 */
[----:B------:R-:W-:-:S10]  /*a8e0*/  UFLO.U32 UR5, UR5 ;  /* 0x00000005000572bd */ /* 0x000fd400080e0000 */
[----:B------:R-:W-:-:S06]  /*a8f0*/  ULOP3.LUT UR4, URZ, UR4, URZ, 0x33, !UPT ;  /* 0x00000004ff047292 */ /* 0x000fcc000f8e33ff */
[----:B------:R-:W-:-:S04]  /*a900*/  IMAD.U32 R2, RZ, RZ, UR4 ;  /* 0x00000004ff027e24 */ /* 0x000fc8000f8e00ff */
[----:B------:R-:W1:Y:S02]  /*a910*/  REDUX UR7, R2 ;  /* 0x00000000020773c4 */ /* 0x000e640000000000 */
[----:B------:R2:W-:Y:S01]  /*a920*/  UTCATOMSWS.AND URZ, UR4 ;  /* 0x0000000400ff79e3 */ /* 0x0005e20008000000 */
[----:B0-----:R-:W-:Y:S01]  /*a930*/  ISETP.EQ.U32.AND P0, PT, R0, UR5, PT ;  /* 0x0000000500007c0c */ /* 0x001fe2000bf02070 */
[----:B-1----:R-:W-:-:S12]  /*a940*/  IMAD.U32 R0, RZ, RZ, UR7 ;  /* 0x00000007ff007e24 */ /* 0x002fd8000f8e00ff */
[----:B------:R2:W-:Y:S01]  /*a950*/  @P0 ATOMS.AND RZ, [UR6], R0 ;  /* 0x00000000ffff098c */ /* 0x0005e2000a800006 */
[----:B------:R-:W-:Y:S05]  /*a960*/  BRA `(.L_x_14) ;  /* 0x0000000000147947 */ /* 0x000fea0003800000 */
.L_x_16:
[----:B------:R-:W-:-:S07]  /*a970*/  MOV R2, 0xa990 ;  /* 0x0000a99000027802 */ /* 0x000fce0000000f00 */
[----:B------:R-:W-:Y:S05]  /*a980*/  CALL.REL.NOINC `($__internal_0_$__cuda_sm10x_tcgen05_guardrail_trap_col_being_dealloced_not_returned_by_alloc) ;  /* 0x00000000002c7944 */ /* 0x000fea0003c00000 */
[----:B------:R-:W-:Y:S05]  /*a990*/  BRA `(.L_x_14) ;  /* 0x0000000000087947 */ /* 0x000fea0003800000 */
.L_x_15:
[----:B------:R-:W-:-:S07]  /*a9a0*/  MOV R2, 0xa9c0 ;  /* 0x0000a9c000027802 */ /* 0x000fce0000000f00 */
[----:B------:R-:W-:Y:S05]  /*a9b0*/  CALL.REL.NOINC `($__internal_2_$__cuda_sm10x_tcgen05_guardrail_trap_unallocated_columns_being_dealloced) ;  /* 0x0000000000387944 */ /* 0x000fea0003c00000 */
.L_x_14:
[----:B------:R-:W-:Y:S01]  /*a9c0*/  NOP ;  /* 0x0000000000007918 */ /* 0x000fe20000000000 */
[----:B--2---:R-:W-:Y:S05]  /*a9d0*/  EXIT ;  /* 0x000000000000794d */ /* 0x004fea0003800000 */
.L_x_9:
[----:B------:R-:W0:Y:S02]  /*a9e0*/  SYNCS.PHASECHK.TRANS64.TRYWAIT P1, [UR8], R10 ;  /* 0x0000000aff0075a7 */ /* 0x000e240008021108 */
[----:B0-----:R-:W-:Y:S05]  /*a9f0*/  @!P1 BRA `(.L_x_9) ;  /* 0xfffffffc00f89947 */ /* 0x001fea000383ffff */
[----:B------:R-:W-:Y:S05]  /*aa00*/  BRA `(.L_x_17) ;  /* 0xffffffb000787947 */ /* 0x000fea000383ffff */
.L_x_13:
[----:B------:R-:W1:Y:S02]  /*aa10*/  SYNCS.PHASECHK.TRANS64.TRYWAIT P0, [UR8], R3 ;  /* 0x00000003ff0075a7 */ /* 0x000e640008001108 */
[----:B-1----:R-:W-:Y:S05]  /*aa20*/  @!P0 BRA `(.L_x_13) ;  /* 0xfffffffc00f88947 */ /* 0x002fea000383ffff */
[----:B------:R-:W-:Y:S05]  /*aa30*/  BRA `(.L_x_12) ;  /* 0xffffffbc005c7947 */ /* 0x000fea000383ffff */
        .weak           $__internal_0_$__cuda_sm10x_tcgen05_guardrail_trap_col_being_dealloced_not_returned_by_alloc
        .type           $__internal_0_$__cuda_sm10x_tcgen05_guardrail_trap_col_being_dealloced_not_returned_by_alloc,@function
        .size           $__internal_0_$__cuda_sm10x_tcgen05_guardrail_trap_col_being_dealloced_not_returned_by_alloc,($__internal_1_$__cuda_sm10x_tcgen05_guardrail_trap_phase_invalid_during_alloc - $__internal_0_$__cuda_sm10x_tcgen05_guardrail_trap_col_being_dealloced_not_returned_by_alloc)
$__internal_0_$__cuda_sm10x_tcgen05_guardrail_trap_col_being_dealloced_not_returned_by_alloc:
[----:B------:R-:W-:Y:S05]  /*aa40*/  BPT.TRAP 0x1 ;  /* 0x000000040000795c */ /* 0x000fea0000300000 */
[----:B------:R-:W-:-:S04]  /*aa50*/  IMAD.MOV.U32 R3, RZ, RZ, 0x0 ;  /* 0x00000000ff037424 */ /* 0x000fc800078e00ff */
[----:B------:R-:W-:Y:S05]  /*aa60*/  RET.REL.NODEC R2 `(matmul_kernel) ;  /* 0xffffff5402647950 */ /* 0x000fea0003c3ffff */
        .weak           $__internal_1_$__cuda_sm10x_tcgen05_guardrail_trap_phase_invalid_during_alloc
        .type           $__internal_1_$__cuda_sm10x_tcgen05_guardrail_trap_phase_invalid_during_alloc,@function
        .size           $__internal_1_$__cuda_sm10x_tcgen05_guardrail_trap_phase_invalid_during_alloc,($__internal_2_$__cuda_sm10x_tcgen05_guardrail_trap_unallocated_columns_being_dealloced - $__internal_1_$__cuda_sm10x_tcgen05_guardrail_trap_phase_invalid_during_alloc)
$__internal_1_$__cuda_sm10x_tcgen05_guardrail_trap_phase_invalid_during_alloc:
[----:B------:R-:W-:Y:S05]  /*aa70*/  BPT.TRAP 0x1 ;  /* 0x000000040000795c */ /* 0x000fea0000300000 */
[----:B------:R-:W-:-:S04]  /*aa80*/  IMAD.MOV.U32 R3, RZ, RZ, 0x0 ;  /* 0x00000000ff037424 */ /* 0x000fc800078e00ff */
[----:B------:R-:W-:Y:S05]  /*aa90*/  RET.REL.NODEC R2 `(matmul_kernel) ;  /* 0xffffff5402587950 */ /* 0x000fea0003c3ffff */
        .weak           $__internal_2_$__cuda_sm10x_tcgen05_guardrail_trap_unallocated_columns_being_dealloced
        .type           $__internal_2_$__cuda_sm10x_tcgen05_guardrail_trap_unallocated_columns_being_dealloced,@function
        .size           $__internal_2_$__cuda_sm10x_tcgen05_guardrail_trap_unallocated_columns_being_dealloced,(.L_x_21 - $__internal_2_$__cuda_sm10x_tcgen05_guardrail_trap_unallocated_columns_being_dealloced)
$__internal_2_$__cuda_sm10x_tcgen05_guardrail_trap_unallocated_columns_being_dealloced:
[----:B------:R-:W-:Y:S05]  /*aaa0*/  BPT.TRAP 0x1 ;  /* 0x000000040000795c */ /* 0x000fea0000300000 */
[----:B------:R-:W-:-:S04]  /*aab0*/  IMAD.MOV.U32 R3, RZ, RZ, 0x0 ;  /* 0x00000000ff037424 */ /* 0x000fc800078e00ff */
[----:B------:R-:W-:Y:S05]  /*aac0*/  RET.REL.NODEC R2 `(matmul_kernel) ;  /* 0xffffff54024c7950 */ /* 0x000fea0003c3ffff */
.L_x_18:
[----:B------:R-:W-:-:S00]  /*aad0*/  BRA `(.L_x_18) ;  /* 0xfffffffc00fc7947 */ /* 0x000fc0000383ffff */
[----:B------:R-:W-:-:S00]  /*aae0*/  NOP ;  /* 0x0000000000007918 */ /* 0x000fc00000000000 */
        /* <DEDUP_REMOVED lines=9> */
.L_x_21:


//--------------------- .nv.shared.matmul_kernel  --------------------------
	.section	.nv.shared.matmul_kernel,"aw",@nobits
	.sectionflags	@""
	.align	16
	.zero		1024


//--------------------- .nv.shared.reserved.0     --------------------------
	.section	.nv.shared.reserved.0,"aw",@nobits
	.align	8
	.weak		__nv_reservedSMEM_offset_0_alias
	.size		__nv_reservedSMEM_offset_0_alias, 0, 64
	.other		__nv_reservedSMEM_offset_0_alias,@"STO_CUDA_RESERVED_SHARED STV_DEFAULT"
__nv_reservedSMEM_offset_0_alias:
	.zero		0
.nv.shared.reserved.0:
	.zero		64
	.weak		__nv_reservedSMEM_allocation_phase
	.type		__nv_reservedSMEM_allocation_phase,@object
	.size		__nv_reservedSMEM_allocation_phase,(.L_0 - __nv_reservedSMEM_allocation_phase)
__nv_reservedSMEM_allocation_phase:
	.zero		1
.L_0:
	.zero		7
	.weak		__nv_reservedSMEM_devtool_atexit_pc
	.type		__nv_reservedSMEM_devtool_atexit_pc,@object
	.size		__nv_reservedSMEM_devtool_atexit_pc,(__nv_reservedSMEM_allocation_mask - __nv_reservedSMEM_devtool_atexit_pc)
__nv_reservedSMEM_devtool_atexit_pc:
	.zero		8
	.weak		__nv_reservedSMEM_allocation_mask
	.type		__nv_reservedSMEM_allocation_mask,@object
	.size		__nv_reservedSMEM_allocation_mask,(.L_2 - __nv_reservedSMEM_allocation_mask)
__nv_reservedSMEM_allocation_mask:
	.zero		4
.L_2:


//--------------------- .nv.constant0.matmul_kernel --------------------------
	.section	.nv.constant0.matmul_kernel,"a",@progbits
	.sectionflags	@""
	.align	4
.nv.constant0.matmul_kernel:
	.zero		976


//--------------------- SYMBOLS --------------------------

	.type		.nv.reservedSmem.offset0,@object
	.size		.nv.reservedSmem.offset0,0x4
	.type		.nv.reservedSmem.cap,@object
	.size		.nv.reservedSmem.cap,0x4
